// auto-generated by cutlass_sweep.gemm — config: {"arch": "sm_90", "cluster_m": 1, "cluster_n": 1, "dtype": "int8", "dtype_b": "int8", "layout": "nt", "stages": 5, "tile_k": 32, "tile_m": 256, "tile_n": 256}
#include "cutlass/cutlass.h"
#include "cutlass/gemm/collective/collective_builder.hpp"
#include "cutlass/gemm/device/gemm_universal_adapter.h"
#include "cutlass/gemm/kernel/gemm_universal.hpp"
#include "cutlass/epilogue/collective/collective_builder.hpp"

using ElemA = int8_t;
using ElemB = int8_t;
using ElemCD = int8_t;
using Acc  = int32_t;
using TileShape    = cute::Shape<cute::_256, cute::_256, cute::_32>;
using ClusterShape = cute::Shape<cute::_1, cute::_1, cute::_1>;

using CollectiveEpilogue = typename cutlass::epilogue::collective::CollectiveBuilder<
    cutlass::arch::Sm90, cutlass::arch::OpClassTensorOp,
    TileShape, ClusterShape,
    cutlass::epilogue::collective::EpilogueTileAuto,
    Acc, Acc,
    ElemCD, cutlass::layout::RowMajor, 128 / cutlass::sizeof_bits<ElemCD>::value,
    ElemCD, cutlass::layout::RowMajor, 128 / cutlass::sizeof_bits<ElemCD>::value,
    cutlass::epilogue::collective::EpilogueScheduleAuto
  >::CollectiveOp;

using CollectiveMainloop = typename cutlass::gemm::collective::CollectiveBuilder<
    cutlass::arch::Sm90, cutlass::arch::OpClassTensorOp,
    ElemA, cutlass::layout::RowMajor, 128 / cutlass::sizeof_bits<ElemA>::value,
    ElemB, cutlass::layout::ColumnMajor, 128 / cutlass::sizeof_bits<ElemB>::value,
    Acc,
    TileShape, ClusterShape,
    cutlass::gemm::collective::StageCount<5>,
    cutlass::gemm::collective::KernelScheduleAuto
  >::CollectiveOp;

using GemmKernel = cutlass::gemm::kernel::GemmUniversal<
    cute::Shape<int,int,int,int>,
    CollectiveMainloop,
    CollectiveEpilogue
>;
using Gemm = cutlass::gemm::device::GemmUniversalAdapter<GemmKernel>;

// Force the device kernel symbol into the cubin without needing a host main.
auto* _anchor = &cutlass::device_kernel<GemmKernel>;


// ===== COMPILED SASS (sm_90a) =====

	.target	sm_90a

	.elftype	@"ET_EXEC"


//--------------------- .note.nv.tkinfo           --------------------------
	.section	.note.nv.tkinfo,"",@"SHT_NOTE"
	.sectionflags	@"SHF_NOTE_NV_TKINFO"
	.tkinfo
        /*0018*/ 	.word	0x00000002
        /*0030*/ 	.string	""
        /*0030*/ 	.string	"ptxas"
        /*0030*/ 	.string	"Cuda compilation tools, release 13.0, V13.0.88"
        /*0030*/ 	.string	"Build cuda_13.0.r13.0/compiler.36424714_0"
        /*0030*/ 	.string	"-arch sm_90a -m 64 "



//--------------------- .note.nv.cuinfo           --------------------------
	.section	.note.nv.cuinfo,"",@"SHT_NOTE"
	.sectionflags	@"SHF_NOTE_NV_CUINFO"
        /*0018*/ 	.short	0x0002
        /*001a*/ 	.short	0x005a
        /*001c*/ 	.short	0x0082
	.zero		2


//--------------------- .nv.info                  --------------------------
	.section	.nv.info,"",@"SHT_CUDA_INFO"
	.align	4


	//----- nvinfo : EIATTR_REGCOUNT
	.align		4
        /*0000*/ 	.byte	0x04, 0x2f
        /*0002*/ 	.short	(.L_15 - .L_14)
	.align		4
.L_14:
        /*0004*/ 	.word	index@(_ZN7cutlass13device_kernelINS_4gemm6kernel13GemmUniversalIN4cute5tupleIJiiiiEEENS1_10collective13CollectiveMmaINS1_34MainloopSm90TmaGmmaWarpSpecializedILi5ENS5_IJNS4_1CILi1EEESB_SB_EEENS1_35KernelTmaWarpSpecializedCooperativeEEENS5_IJNSA_ILi256EEESF_NSA_ILi32EEEEEEaNS5_IJlSB_lEEEaSI_NS4_8TiledMMAINS4_8MMA_AtomIJNS4_4SM904GMMA27MMA_64x256x32_S32S8S8_SS_TNEEEENS4_6LayoutINS5_IJNSA_ILi2EEESB_SB_EEENS5_IJSB_NSA_ILi0EEESS_EEEEENS5_IJNS4_10UnderscoreESV_SV_EEEEENS4_13SM90_TMA_LOADENS4_14ComposedLayoutINS4_7SwizzleILi1ELi4ELi3EEENS4_18smem_ptr_flag_bitsILi8EEENSP_INS5_IJNSA_ILi8EEESG_EEENS5_IJSG_SB_EEEEEEEvNS4_8identityESY_S18_vS19_EENS_8epilogue10collective6detail29Sm90TmaWarpSpecializedAdapterINS1C_15DefaultEpilogueIaSI_SI_NS1B_6thread17LinearCombinationIaLi1EiiLNS1G_9ScaleType4KindE0ELNS_15FloatRoundStyleE2EaEENS1_15EpilogueDefaultEEEEEvvEEEEvNT_6ParamsE)
        /*0008*/ 	.word	0x000000a8


	//----- nvinfo : EIATTR_FRAME_SIZE
	.align		4
.L_15:
        /*000c*/ 	.byte	0x04, 0x11
        /*000e*/ 	.short	(.L_17 - .L_16)
	.align		4
.L_16:
        /*0010*/ 	.word	index@(_ZN7cutlass13device_kernelINS_4gemm6kernel13GemmUniversalIN4cute5tupleIJiiiiEEENS1_10collective13CollectiveMmaINS1_34MainloopSm90TmaGmmaWarpSpecializedILi5ENS5_IJNS4_1CILi1EEESB_SB_EEENS1_35KernelTmaWarpSpecializedCooperativeEEENS5_IJNSA_ILi256EEESF_NSA_ILi32EEEEEEaNS5_IJlSB_lEEEaSI_NS4_8TiledMMAINS4_8MMA_AtomIJNS4_4SM904GMMA27MMA_64x256x32_S32S8S8_SS_TNEEEENS4_6LayoutINS5_IJNSA_ILi2EEESB_SB_EEENS5_IJSB_NSA_ILi0EEESS_EEEEENS5_IJNS4_10UnderscoreESV_SV_EEEEENS4_13SM90_TMA_LOADENS4_14ComposedLayoutINS4_7SwizzleILi1ELi4ELi3EEENS4_18smem_ptr_flag_bitsILi8EEENSP_INS5_IJNSA_ILi8EEESG_EEENS5_IJSG_SB_EEEEEEEvNS4_8identityESY_S18_vS19_EENS_8epilogue10collective6detail29Sm90TmaWarpSpecializedAdapterINS1C_15DefaultEpilogueIaSI_SI_NS1B_6thread17LinearCombinationIaLi1EiiLNS1G_9ScaleType4KindE0ELNS_15FloatRoundStyleE2EaEENS1_15EpilogueDefaultEEEEEvvEEEEvNT_6ParamsE)
        /*0014*/ 	.word	0x000002b8


	//----- nvinfo : EIATTR_MIN_STACK_SIZE
	.align		4
.L_17:
        /*0018*/ 	.byte	0x04, 0x12
        /*001a*/ 	.short	(.L_19 - .L_18)
	.align		4
.L_18:
        /*001c*/ 	.word	index@(_ZN7cutlass13device_kernelINS_4gemm6kernel13GemmUniversalIN4cute5tupleIJiiiiEEENS1_10collective13CollectiveMmaINS1_34MainloopSm90TmaGmmaWarpSpecializedILi5ENS5_IJNS4_1CILi1EEESB_SB_EEENS1_35KernelTmaWarpSpecializedCooperativeEEENS5_IJNSA_ILi256EEESF_NSA_ILi32EEEEEEaNS5_IJlSB_lEEEaSI_NS4_8TiledMMAINS4_8MMA_AtomIJNS4_4SM904GMMA27MMA_64x256x32_S32S8S8_SS_TNEEEENS4_6LayoutINS5_IJNSA_ILi2EEESB_SB_EEENS5_IJSB_NSA_ILi0EEESS_EEEEENS5_IJNS4_10UnderscoreESV_SV_EEEEENS4_13SM90_TMA_LOADENS4_14ComposedLayoutINS4_7SwizzleILi1ELi4ELi3EEENS4_18smem_ptr_flag_bitsILi8EEENSP_INS5_IJNSA_ILi8EEESG_EEENS5_IJSG_SB_EEEEEEEvNS4_8identityESY_S18_vS19_EENS_8epilogue10collective6detail29Sm90TmaWarpSpecializedAdapterINS1C_15DefaultEpilogueIaSI_SI_NS1B_6thread17LinearCombinationIaLi1EiiLNS1G_9ScaleType4KindE0ELNS_15FloatRoundStyleE2EaEENS1_15EpilogueDefaultEEEEEvvEEEEvNT_6ParamsE)
        /*0020*/ 	.word	0x000002b8
.L_19:


//--------------------- .nv.compat                --------------------------
	.section	.nv.compat,"",@"SHT_CUDA_COMPAT_INFO"
	.align	4
        /*0000*/ 	.byte	0x02, 0x09, 0x01, 0x00, 0x02, 0x02, 0x04, 0x00, 0x02, 0x05, 0x05, 0x00, 0x03, 0x07, 0x01, 0x01
        /*0010*/ 	.byte	0x02, 0x03, 0x01, 0x00, 0x02, 0x06, 0x01, 0x00, 0x04, 0x0b, 0x08, 0x00, 0x00, 0x00, 0x00, 0x00
        /*0020*/ 	.byte	0x00, 0x00, 0x00, 0x00


//--------------------- .nv.info._ZN7cutlass13device_kernelINS_4gemm6kernel13GemmUniversalIN4cute5tupleIJiiiiEEENS1_10collective13CollectiveMmaINS1_34MainloopSm90TmaGmmaWarpSpecializedILi5ENS5_IJNS4_1CILi1EEESB_SB_EEENS1_35KernelTmaWarpSpecializedCooperativeEEENS5_IJNSA_ILi256EEESF_NSA_ILi32EEEEEEaNS5_IJlSB_lEEEaSI_NS4_8TiledMMAINS4_8MMA_AtomIJNS4_4SM904GMMA27MMA_64x256x32_S32S8S8_SS_TNEEEENS4_6LayoutINS5_IJNSA_ILi2EEESB_SB_EEENS5_IJSB_NSA_ILi0EEESS_EEEEENS5_IJNS4_10UnderscoreESV_SV_EEEEENS4_13SM90_TMA_LOADENS4_14ComposedLayoutINS4_7SwizzleILi1ELi4ELi3EEENS4_18smem_ptr_flag_bitsILi8EEENSP_INS5_IJNSA_ILi8EEESG_EEENS5_IJSG_SB_EEEEEEEvNS4_8identityESY_S18_vS19_EENS_8epilogue10collective6detail29Sm90TmaWarpSpecializedAdapterINS1C_15DefaultEpilogueIaSI_SI_NS1B_6thread17LinearCombinationIaLi1EiiLNS1G_9ScaleType4KindE0ELNS_15FloatRoundStyleE2EaEENS1_15EpilogueDefaultEEEEEvvEEEEvNT_6ParamsE --------------------------
	.section	.nv.info._ZN7cutlass13device_kernelINS_4gemm6kernel13GemmUniversalIN4cute5tupleIJiiiiEEENS1_10collective13CollectiveMmaINS1_34MainloopSm90TmaGmmaWarpSpecializedILi5ENS5_IJNS4_1CILi1EEESB_SB_EEENS1_35KernelTmaWarpSpecializedCooperativeEEENS5_IJNSA_ILi256EEESF_NSA_ILi32EEEEEEaNS5_IJlSB_lEEEaSI_NS4_8TiledMMAINS4_8MMA_AtomIJNS4_4SM904GMMA27MMA_64x256x32_S32S8S8_SS_TNEEEENS4_6LayoutINS5_IJNSA_ILi2EEESB_SB_EEENS5_IJSB_NSA_ILi0EEESS_EEEEENS5_IJNS4_10UnderscoreESV_SV_EEEEENS4_13SM90_TMA_LOADENS4_14ComposedLayoutINS4_7SwizzleILi1ELi4ELi3EEENS4_18smem_ptr_flag_bitsILi8EEENSP_INS5_IJNSA_ILi8EEESG_EEENS5_IJSG_SB_EEEEEEEvNS4_8identityESY_S18_vS19_EENS_8epilogue10collective6detail29Sm90TmaWarpSpecializedAdapterINS1C_15DefaultEpilogueIaSI_SI_NS1B_6thread17LinearCombinationIaLi1EiiLNS1G_9ScaleType4KindE0ELNS_15FloatRoundStyleE2EaEENS1_15EpilogueDefaultEEEEEvvEEEEvNT_6ParamsE,"",@"SHT_CUDA_INFO"
	.sectionflags	@""
	.align	4


	//----- nvinfo : EIATTR_CUDA_API_VERSION
	.align		4
        /*0000*/ 	.byte	0x04, 0x37
        /*0002*/ 	.short	(.L_21 - .L_20)
.L_20:
        /*0004*/ 	.word	0x00000082


	//----- nvinfo : EIATTR_KPARAM_INFO
	.align		4
.L_21:
        /*0008*/ 	.byte	0x04, 0x17
        /*000a*/ 	.short	(.L_23 - .L_22)
.L_22:
        /*000c*/ 	.word	0x00000000
        /*0010*/ 	.short	0x0000
        /*0012*/ 	.short	0x0070
        /*0014*/ 	.byte	0x00, 0xf0, 0x01, 0x10


	//----- nvinfo : EIATTR_SPARSE_MMA_MASK
	.align		4
.L_23:
        /*0018*/ 	.byte	0x03, 0x50
        /*001a*/ 	.short	0x0000


	//----- nvinfo : EIATTR_MAXREG_COUNT
	.align		4
        /*001c*/ 	.byte	0x03, 0x1b
        /*001e*/ 	.short	0x00a8


	//----- nvinfo : EIATTR_NUM_BARRIERS
	.align		4
        /*0020*/ 	.byte	0x02, 0x4c
        /*0022*/ 	.byte	0x01
	.zero		1


	//----- nvinfo : EIATTR_EXTERNS
	.align		4
        /*0024*/ 	.byte	0x04, 0x0f
        /*0026*/ 	.short	(.L_25 - .L_24)


	//   ....[0]....
	.align		4
.L_24:
        /*0028*/ 	.word	index@(__assertfail)


	//----- nvinfo : EIATTR_ANNOTATIONS
	.align		4
.L_25:
        /*002c*/ 	.byte	0x04, 0x55
        /*002e*/ 	.short	(.L_27 - .L_26)


	//   ....[0]....
.L_26:
        /*0030*/ 	.word	0x00000001
        /*0034*/ 	.byte	0xb0, 0x06, 0x00, 0x00, 0x01, 0x00, 0x00, 0x00, 0xd0, 0x06, 0x00, 0x00, 0x01, 0x00, 0x00, 0x00
        /* <DEDUP_REMOVED lines=250> */
        /*0fe4*/ 	.byte	0xb0, 0x16, 0x01, 0x00, 0x01, 0x00, 0x00, 0x00, 0xd0, 0x16, 0x01, 0x00


	//----- nvinfo : EIATTR_MERCURY_ISA_VERSION
	.align		4
.L_27:
        /*0ff0*/ 	.byte	0x03, 0x5f
        /*0ff2*/ 	.short	0x0101


	//----- nvinfo : EIATTR_INT_WARP_WIDE_INSTR_OFFSETS
	.align		4
        /*0ff4*/ 	.byte	0x04, 0x31
        /*0ff6*/ 	.short	(.L_29 - .L_28)


	//   ....[0]....
.L_28:
        /*0ff8*/ 	.word	0x00000520


	//   ....[1]....
        /*0ffc*/ 	.word	0x00000530


	//   ....[2]....
        /*1000*/ 	.word	0x000005c0


	//----- nvinfo : EIATTR_COOP_GROUP_MASK_REGIDS
	.align		4
.L_29:
        /*1004*/ 	.byte	0x04, 0x29
        /*1006*/ 	.short	(.L_31 - .L_30)


	//   ....[0]....
.L_30:
        /*1008*/ 	.word	0xffffffff


	//   ....[1]....
        /*100c*/ 	.word	0xffffffff


	//   ....[2]....
        /*1010*/ 	.word	0xffffffff


	//   ....[3]....
        /*1014*/ 	.word	0xffffffff


	//   ....[4]....
        /*1018*/ 	.word	0xffffffff


	//----- nvinfo : EIATTR_COOP_GROUP_INSTR_OFFSETS
	.align		4
.L_31:
        /*101c*/ 	.byte	0x04, 0x28
        /*101e*/ 	.short	(.L_33 - .L_32)


	//   ....[0]....
.L_32:
        /*1020*/ 	.word	0x00000070


	//   ....[1]....
        /*1024*/ 	.word	0x00000080


	//   ....[2]....
        /*1028*/ 	.word	0x000001a0


	//   ....[3]....
        /*102c*/ 	.word	0x000003d0


	//   ....[4]....
        /*1030*/ 	.word	0x00001190


	//----- nvinfo : EIATTR_REG_RECONFIG
	.align		4
.L_33:
        /*1034*/ 	.byte	0x01, 0x54
	.zero		2


	//----- nvinfo : EIATTR_SYSCALL_OFFSETS
	.align		4
        /*1038*/ 	.byte	0x04, 0x46
        /*103a*/ 	.short	(.L_35 - .L_34)


	//   ....[0]....
.L_34:
        /*103c*/ 	.word	0x00001350


	//----- nvinfo : EIATTR_MBARRIER_INSTR_OFFSETS
	.align		4
.L_35:
        /*1040*/ 	.byte	0x04, 0x39
        /*1042*/ 	.short	(.L_37 - .L_36)


	//   ....[0]....
.L_36:
        /*1044*/ 	.word	0x00000320
        /*1048*/ 	.word	0x000000ff
        /*104c*/ 	.word	0x00000000
        /*1050*/ 	.short	0x0100
        /*1052*/ 	.byte	0x08
	.zero		1


	//   ....[1]....
        /*1054*/ 	.word	0x00000330
        /*1058*/ 	.word	0x000000ff
        /*105c*/ 	.word	0x00000028
        /*1060*/ 	.short	0x0100
        /*1062*/ 	.byte	0x08
	.zero		1


	//   ....[2]....
        /*1064*/ 	.word	0x00000340
        /*1068*/ 	.word	0x000000ff
        /*106c*/ 	.word	0x00000008
        /*1070*/ 	.short	0x0100
        /*1072*/ 	.byte	0x08
	.zero		1


	//   ....[3]....
        /*1074*/ 	.word	0x00000350
        /*1078*/ 	.word	0x000000ff
        /*107c*/ 	.word	0x00000030
        /*1080*/ 	.short	0x0100
        /*1082*/ 	.byte	0x08
	.zero		1


	//   ....[4]....
        /*1084*/ 	.word	0x00000360
        /*1088*/ 	.word	0x000000ff
        /*108c*/ 	.word	0x00000010
        /*1090*/ 	.short	0x0100
        /*1092*/ 	.byte	0x08
	.zero		1


	//   ....[5]....
        /*1094*/ 	.word	0x00000370
        /*1098*/ 	.word	0x000000ff
        /*109c*/ 	.word	0x00000038
        /*10a0*/ 	.short	0x0100
        /*10a2*/ 	.byte	0x08
	.zero		1


	//   ....[6]....
        /*10a4*/ 	.word	0x00000380
        /*10a8*/ 	.word	0x000000ff
        /*10ac*/ 	.word	0x00000018
        /*10b0*/ 	.short	0x0100
        /*10b2*/ 	.byte	0x08
	.zero		1


	//   ....[7]....
        /*10b4*/ 	.word	0x00000390
        /*10b8*/ 	.word	0x000000ff
        /*10bc*/ 	.word	0x00000040
        /*10c0*/ 	.short	0x0100
        /*10c2*/ 	.byte	0x08
	.zero		1


	//   ....[8]....
        /*10c4*/ 	.word	0x000003a0
        /*10c8*/ 	.word	0x000000ff
        /*10cc*/ 	.word	0x00000020
        /*10d0*/ 	.short	0x0100
        /*10d2*/ 	.byte	0x08
	.zero		1


	//   ....[9]....
        /*10d4*/ 	.word	0x000003b0
        /*10d8*/ 	.word	0x000000ff
        /*10dc*/ 	.word	0x00000048
        /*10e0*/ 	.short	0x0100
        /*10e2*/ 	.byte	0x08
	.zero		1


	//   ....[10]....
        /*10e4*/ 	.word	0x00000640
        /*10e8*/ 	.word	0x000000ff
        /*10ec*/ 	.word	0x00000060
        /*10f0*/ 	.short	0x0100
        /*10f2*/ 	.byte	0x10
	.zero		1


	//   ....[11]....
        /*10f4*/ 	.word	0x000006e0
        /*10f8*/ 	.word	0x000000ff
        /*10fc*/ 	.word	0x00000068
        /*1100*/ 	.short	0x0100
        /*1102*/ 	.byte	0x10
	.zero		1


	//   ....[12]....
        /*1104*/ 	.word	0x00001430
        /*1108*/ 	.word	0x00000003
        /*110c*/ 	.word	0x00000000
        /*1110*/ 	.short	0x010a
        /*1112*/ 	.byte	0x3f
	.zero		1


	//   ....[13]....
        /*1114*/ 	.word	0x00001470
        /*1118*/ 	.word	0x00000003
        /*111c*/ 	.word	0x00000000
        /*1120*/ 	.short	0x010a
        /*1122*/ 	.byte	0x3f
	.zero		1


	//   ....[14]....
        /*1124*/ 	.word	0x00001b10
        /*1128*/ 	.word	0x00000004
        /*112c*/ 	.word	0x00000000
        /*1130*/ 	.short	0x010a
        /*1132*/ 	.byte	0x3f
	.zero		1


	//   ....[15]....
        /*1134*/ 	.word	0x00001b50
        /*1138*/ 	.word	0x00000004
        /*113c*/ 	.word	0x00000000
        /*1140*/ 	.short	0x010a
        /*1142*/ 	.byte	0x3f
	.zero		1


	//   ....[16]....
        /*1144*/ 	.word	0x00002770
        /*1148*/ 	.word	0x000000ff
        /*114c*/ 	.word	0x00000000
        /*1150*/ 	.short	0x0101
        /*1152*/ 	.byte	0x04
	.zero		1


	//   ....[17]....
        /*1154*/ 	.word	0x00002960
        /*1158*/ 	.word	0x00000000
        /*115c*/ 	.word	0x00000000
        /*1160*/ 	.short	0x0101
        /*1162*/ 	.byte	0x3f
	.zero		1


	//   ....[18]....
        /*1164*/ 	.word	0x00011280
        /*1168*/ 	.word	0x0000000a
        /*116c*/ 	.word	0x00000028
        /*1170*/ 	.short	0x010a
        /*1172*/ 	.byte	0x3f
	.zero		1


	//   ....[19]....
        /*1174*/ 	.word	0x000115d0
        /*1178*/ 	.word	0x00000002
        /*117c*/ 	.word	0x00000068
        /*1180*/ 	.short	0x0101
        /*1182*/ 	.byte	0x3f
	.zero		1


	//   ....[20]....
        /*1184*/ 	.word	0x00011dd0
        /*1188*/ 	.word	0x00000005
        /*118c*/ 	.word	0x00000000
        /*1190*/ 	.short	0x010a
        /*1192*/ 	.byte	0x3f
	.zero		1


	//   ....[21]....
        /*1194*/ 	.word	0x00011e60
        /*1198*/ 	.word	0x00000007
        /*119c*/ 	.word	0x00000000
        /*11a0*/ 	.short	0x010a
        /*11a2*/ 	.byte	0x3f
	.zero		1


	//   ....[22]....
        /*11a4*/ 	.word	0x00011ef0
        /*11a8*/ 	.word	0x00000007
        /*11ac*/ 	.word	0x00000000
        /*11b0*/ 	.short	0x010a
        /*11b2*/ 	.byte	0x3f
	.zero		1


	//   ....[23]....
        /*11b4*/ 	.word	0x00011f80
        /*11b8*/ 	.word	0x00000007
        /*11bc*/ 	.word	0x00000000
        /*11c0*/ 	.short	0x010a
        /*11c2*/ 	.byte	0x3f
	.zero		1


	//   ....[24]....
        /*11c4*/ 	.word	0x00012010
        /*11c8*/ 	.word	0x00000003
        /*11cc*/ 	.word	0x00000000
        /*11d0*/ 	.short	0x010a
        /*11d2*/ 	.byte	0x3f
	.zero		1


	//   ....[25]....
        /*11d4*/ 	.word	0x00012070
        /*11d8*/ 	.word	0x00000003
        /*11dc*/ 	.word	0x00000000
        /*11e0*/ 	.short	0x010a
        /*11e2*/ 	.byte	0x3f
	.zero		1


	//   ....[26]....
        /*11e4*/ 	.word	0x000120c0
        /*11e8*/ 	.word	0x00000004
        /*11ec*/ 	.word	0x00000000
        /*11f0*/ 	.short	0x010a
        /*11f2*/ 	.byte	0x3f
	.zero		1


	//   ....[27]....
        /*11f4*/ 	.word	0x00012190
        /*11f8*/ 	.word	0x0000000a
        /*11fc*/ 	.word	0x00000028
        /*1200*/ 	.short	0x010a
        /*1202*/ 	.byte	0x3f
	.zero		1


	//   ....[28]....
        /*1204*/ 	.word	0x00012260
        /*1208*/ 	.word	0x00000005
        /*120c*/ 	.word	0x00000000
        /*1210*/ 	.short	0x010a
        /*1212*/ 	.byte	0x3f
	.zero		1


	//   ....[29]....
        /*1214*/ 	.word	0x000122b0
        /*1218*/ 	.word	0x00000007
        /*121c*/ 	.word	0x00000000
        /*1220*/ 	.short	0x010a
        /*1222*/ 	.byte	0x3f
	.zero		1


	//   ....[30]....
        /*1224*/ 	.word	0x00012300
        /*1228*/ 	.word	0x00000007
        /*122c*/ 	.word	0x00000000
        /*1230*/ 	.short	0x010a
        /*1232*/ 	.byte	0x3f
	.zero		1


	//   ....[31]....
        /*1234*/ 	.word	0x00012350
        /*1238*/ 	.word	0x00000007
        /*123c*/ 	.word	0x00000000
        /*1240*/ 	.short	0x010a
        /*1242*/ 	.byte	0x3f
	.zero		1


	//----- nvinfo : EIATTR_NUM_MBARRIERS
	.align		4
.L_37:
        /*1244*/ 	.byte	0x03, 0x38
        /*1246*/ 	.short	0x000c


	//----- nvinfo : EIATTR_EXIT_INSTR_OFFSETS
	.align		4
        /*1248*/ 	.byte	0x04, 0x1c
        /*124a*/ 	.short	(.L_39 - .L_38)


	//   ....[0]....
.L_38:
        /*124c*/ 	.word	0x00000740


	//   ....[1]....
        /*1250*/ 	.word	0x000010b0


	//   ....[2]....
        /*1254*/ 	.word	0x00010800


	//   ....[3]....
        /*1258*/ 	.word	0x00010f10


	//   ....[4]....
        /*125c*/ 	.word	0x00012060


	//----- nvinfo : EIATTR_MAX_THREADS
	.align		4
.L_39:
        /*1260*/ 	.byte	0x04, 0x05
        /*1262*/ 	.short	(.L_41 - .L_40)
.L_40:
        /*1264*/ 	.word	0x00000180
        /*1268*/ 	.word	0x00000001
        /*126c*/ 	.word	0x00000001


	//----- nvinfo : EIATTR_CRS_STACK_SIZE
	.align		4
.L_41:
        /*1270*/ 	.byte	0x04, 0x1e
        /*1272*/ 	.short	(.L_43 - .L_42)
.L_42:
        /*1274*/ 	.word	0x00000000


	//----- nvinfo : EIATTR_CBANK_PARAM_SIZE
	.align		4
.L_43:
        /*1278*/ 	.byte	0x03, 0x19
        /*127a*/ 	.short	0x0470


	//----- nvinfo : EIATTR_PARAM_CBANK
	.align		4
        /*127c*/ 	.byte	0x04, 0x0a
        /*127e*/ 	.short	(.L_45 - .L_44)
	.align		4
.L_44:
        /*1280*/ 	.word	index@(.nv.constant0._ZN7cutlass13device_kernelINS_4gemm6kernel13GemmUniversalIN4cute5tupleIJiiiiEEENS1_10collective13CollectiveMmaINS1_34MainloopSm90TmaGmmaWarpSpecializedILi5ENS5_IJNS4_1CILi1EEESB_SB_EEENS1_35KernelTmaWarpSpecializedCooperativeEEENS5_IJNSA_ILi256EEESF_NSA_ILi32EEEEEEaNS5_IJlSB_lEEEaSI_NS4_8TiledMMAINS4_8MMA_AtomIJNS4_4SM904GMMA27MMA_64x256x32_S32S8S8_SS_TNEEEENS4_6LayoutINS5_IJNSA_ILi2EEESB_SB_EEENS5_IJSB_NSA_ILi0EEESS_EEEEENS5_IJNS4_10UnderscoreESV_SV_EEEEENS4_13SM90_TMA_LOADENS4_14ComposedLayoutINS4_7SwizzleILi1ELi4ELi3EEENS4_18smem_ptr_flag_bitsILi8EEENSP_INS5_IJNSA_ILi8EEESG_EEENS5_IJSG_SB_EEEEEEEvNS4_8identityESY_S18_vS19_EENS_8epilogue10collective6detail29Sm90TmaWarpSpecializedAdapterINS1C_15DefaultEpilogueIaSI_SI_NS1B_6thread17LinearCombinationIaLi1EiiLNS1G_9ScaleType4KindE0ELNS_15FloatRoundStyleE2EaEENS1_15EpilogueDefaultEEEEEvvEEEEvNT_6ParamsE)
        /*1284*/ 	.short	0x0210
        /*1286*/ 	.short	0x0470


	//----- nvinfo : EIATTR_SW_WAR
	.align		4
.L_45:
        /*1288*/ 	.byte	0x04, 0x36
        /*128a*/ 	.short	(.L_47 - .L_46)
.L_46:
        /*128c*/ 	.word	0x00000008
.L_47:


//--------------------- .nv.callgraph             --------------------------
	.section	.nv.callgraph,"",@"SHT_CUDA_CALLGRAPH"
	.align	4
	.sectionentsize	8
	.align		4
        /*0000*/ 	.word	0x00000000
	.align		4
        /*0004*/ 	.word	0xffffffff
	.align		4
        /*0008*/ 	.word	index@(_ZN7cutlass13device_kernelINS_4gemm6kernel13GemmUniversalIN4cute5tupleIJiiiiEEENS1_10collective13CollectiveMmaINS1_34MainloopSm90TmaGmmaWarpSpecializedILi5ENS5_IJNS4_1CILi1EEESB_SB_EEENS1_35KernelTmaWarpSpecializedCooperativeEEENS5_IJNSA_ILi256EEESF_NSA_ILi32EEEEEEaNS5_IJlSB_lEEEaSI_NS4_8TiledMMAINS4_8MMA_AtomIJNS4_4SM904GMMA27MMA_64x256x32_S32S8S8_SS_TNEEEENS4_6LayoutINS5_IJNSA_ILi2EEESB_SB_EEENS5_IJSB_NSA_ILi0EEESS_EEEEENS5_IJNS4_10UnderscoreESV_SV_EEEEENS4_13SM90_TMA_LOADENS4_14ComposedLayoutINS4_7SwizzleILi1ELi4ELi3EEENS4_18smem_ptr_flag_bitsILi8EEENSP_INS5_IJNSA_ILi8EEESG_EEENS5_IJSG_SB_EEEEEEEvNS4_8identityESY_S18_vS19_EENS_8epilogue10collective6detail29Sm90TmaWarpSpecializedAdapterINS1C_15DefaultEpilogueIaSI_SI_NS1B_6thread17LinearCombinationIaLi1EiiLNS1G_9ScaleType4KindE0ELNS_15FloatRoundStyleE2EaEENS1_15EpilogueDefaultEEEEEvvEEEEvNT_6ParamsE)
	.align		4
        /*000c*/ 	.word	index@(__assertfail)
	.align		4
        /*0010*/ 	.word	0x00000000
	.align		4
        /*0014*/ 	.word	0xfffffffe
	.align		4
        /*0018*/ 	.word	0x00000000
	.align		4
        /*001c*/ 	.word	0xfffffffd
	.align		4
        /*0020*/ 	.word	0x00000000
	.align		4
        /*0024*/ 	.word	0xfffffffc


//--------------------- .nv.constant4             --------------------------
	.section	.nv.constant4,"a",@progbits
	.align	8
	.align		8
.nv.constant4:
        /*0000*/ 	.dword	__assertfail
	.align		8
        /*0008*/ 	.dword	__unnamed_1
	.align		8
        /*0010*/ 	.dword	_ZN40_INTERNAL_ec75d864_4_k_cu_d954a709_314254cuda3std3__45__cpo5beginE
	.align		8
        /*0018*/ 	.dword	_ZN40_INTERNAL_ec75d864_4_k_cu_d954a709_314254cuda3std3__45__cpo3endE
	.align		8
        /*0020*/ 	.dword	_ZN40_INTERNAL_ec75d864_4_k_cu_d954a709_314254cuda3std3__45__cpo6cbeginE
	.align		8
        /*0028*/ 	.dword	_ZN40_INTERNAL_ec75d864_4_k_cu_d954a709_314254cuda3std3__45__cpo4cendE
	.align		8
        /*0030*/ 	.dword	_ZN40_INTERNAL_ec75d864_4_k_cu_d954a709_314254cuda3std3__442_GLOBAL__N__ec75d864_4_k_cu_d954a709_314256ignoreE
	.align		8
        /*0038*/ 	.dword	_ZN40_INTERNAL_ec75d864_4_k_cu_d954a709_314254cuda3std3__419piecewise_constructE
	.align		8
        /*0040*/ 	.dword	_ZN40_INTERNAL_ec75d864_4_k_cu_d954a709_314254cuda3std3__48in_placeE
	.align		8
        /*0048*/ 	.dword	_ZN40_INTERNAL_ec75d864_4_k_cu_d954a709_314254cuda3std6ranges3__45__cpo4swapE
	.align		8
        /*0050*/ 	.dword	_ZN40_INTERNAL_ec75d864_4_k_cu_d954a709_314254cuda3std6ranges3__45__cpo9iter_moveE
	.align		8
        /*0058*/ 	.dword	_ZN40_INTERNAL_ec75d864_4_k_cu_d954a709_314254cute7productE
	.align		8
        /*0060*/ 	.dword	_ZN40_INTERNAL_ec75d864_4_k_cu_d954a709_314254cute1_E
	.align		8
        /*0068*/ 	.dword	$str$22
	.align		8
        /*0070*/ 	.dword	$str$23


//--------------------- .text._ZN7cutlass13device_kernelINS_4gemm6kernel13GemmUniversalIN4cute5tupleIJiiiiEEENS1_10collective13CollectiveMmaINS1_34MainloopSm90TmaGmmaWarpSpecializedILi5ENS5_IJNS4_1CILi1EEESB_SB_EEENS1_35KernelTmaWarpSpecializedCooperativeEEENS5_IJNSA_ILi256EEESF_NSA_ILi32EEEEEEaNS5_IJlSB_lEEEaSI_NS4_8TiledMMAINS4_8MMA_AtomIJNS4_4SM904GMMA27MMA_64x256x32_S32S8S8_SS_TNEEEENS4_6LayoutINS5_IJNSA_ILi2EEESB_SB_EEENS5_IJSB_NSA_ILi0EEESS_EEEEENS5_IJNS4_10UnderscoreESV_SV_EEEEENS4_13SM90_TMA_LOADENS4_14ComposedLayoutINS4_7SwizzleILi1ELi4ELi3EEENS4_18smem_ptr_flag_bitsILi8EEENSP_INS5_IJNSA_ILi8EEESG_EEENS5_IJSG_SB_EEEEEEEvNS4_8identityESY_S18_vS19_EENS_8epilogue10collective6detail29Sm90TmaWarpSpecializedAdapterINS1C_15DefaultEpilogueIaSI_SI_NS1B_6thread17LinearCombinationIaLi1EiiLNS1G_9ScaleType4KindE0ELNS_15FloatRoundStyleE2EaEENS1_15EpilogueDefaultEEEEEvvEEEEvNT_6ParamsE --------------------------
	.section	.text._ZN7cutlass13device_kernelINS_4gemm6kernel13GemmUniversalIN4cute5tupleIJiiiiEEENS1_10collective13CollectiveMmaINS1_34MainloopSm90TmaGmmaWarpSpecializedILi5ENS5_IJNS4_1CILi1EEESB_SB_EEENS1_35KernelTmaWarpSpecializedCooperativeEEENS5_IJNSA_ILi256EEESF_NSA_ILi32EEEEEEaNS5_IJlSB_lEEEaSI_NS4_8TiledMMAINS4_8MMA_AtomIJNS4_4SM904GMMA27MMA_64x256x32_S32S8S8_SS_TNEEEENS4_6LayoutINS5_IJNSA_ILi2EEESB_SB_EEENS5_IJSB_NSA_ILi0EEESS_EEEEENS5_IJNS4_10UnderscoreESV_SV_EEEEENS4_13SM90_TMA_LOADENS4_14ComposedLayoutINS4_7SwizzleILi1ELi4ELi3EEENS4_18smem_ptr_flag_bitsILi8EEENSP_INS5_IJNSA_ILi8EEESG_EEENS5_IJSG_SB_EEEEEEEvNS4_8identityESY_S18_vS19_EENS_8epilogue10collective6detail29Sm90TmaWarpSpecializedAdapterINS1C_15DefaultEpilogueIaSI_SI_NS1B_6thread17LinearCombinationIaLi1EiiLNS1G_9ScaleType4KindE0ELNS_15FloatRoundStyleE2EaEENS1_15EpilogueDefaultEEEEEvvEEEEvNT_6ParamsE,"ax",@progbits
	.align	128
.text._ZN7cutlass13device_kernelINS_4gemm6kernel13GemmUniversalIN4cute5tupleIJiiiiEEENS1_10collective13CollectiveMmaINS1_34MainloopSm90TmaGmmaWarpSpecializedILi5ENS5_IJNS4_1CILi1EEESB_SB_EEENS1_35KernelTmaWarpSpecializedCooperativeEEENS5_IJNSA_ILi256EEESF_NSA_ILi32EEEEEEaNS5_IJlSB_lEEEaSI_NS4_8TiledMMAINS4_8MMA_AtomIJNS4_4SM904GMMA27MMA_64x256x32_S32S8S8_SS_TNEEEENS4_6LayoutINS5_IJNSA_ILi2EEESB_SB_EEENS5_IJSB_NSA_ILi0EEESS_EEEEENS5_IJNS4_10UnderscoreESV_SV_EEEEENS4_13SM90_TMA_LOADENS4_14ComposedLayoutINS4_7SwizzleILi1ELi4ELi3EEENS4_18smem_ptr_flag_bitsILi8EEENSP_INS5_IJNSA_ILi8EEESG_EEENS5_IJSG_SB_EEEEEEEvNS4_8identityESY_S18_vS19_EENS_8epilogue10collective6detail29Sm90TmaWarpSpecializedAdapterINS1C_15DefaultEpilogueIaSI_SI_NS1B_6thread17LinearCombinationIaLi1EiiLNS1G_9ScaleType4KindE0ELNS_15FloatRoundStyleE2EaEENS1_15EpilogueDefaultEEEEEvvEEEEvNT_6ParamsE:
        .type           _ZN7cutlass13device_kernelINS_4gemm6kernel13GemmUniversalIN4cute5tupleIJiiiiEEENS1_10collective13CollectiveMmaINS1_34MainloopSm90TmaGmmaWarpSpecializedILi5ENS5_IJNS4_1CILi1EEESB_SB_EEENS1_35KernelTmaWarpSpecializedCooperativeEEENS5_IJNSA_ILi256EEESF_NSA_ILi32EEEEEEaNS5_IJlSB_lEEEaSI_NS4_8TiledMMAINS4_8MMA_AtomIJNS4_4SM904GMMA27MMA_64x256x32_S32S8S8_SS_TNEEEENS4_6LayoutINS5_IJNSA_ILi2EEESB_SB_EEENS5_IJSB_NSA_ILi0EEESS_EEEEENS5_IJNS4_10UnderscoreESV_SV_EEEEENS4_13SM90_TMA_LOADENS4_14ComposedLayoutINS4_7SwizzleILi1ELi4ELi3EEENS4_18smem_ptr_flag_bitsILi8EEENSP_INS5_IJNSA_ILi8EEESG_EEENS5_IJSG_SB_EEEEEEEvNS4_8identityESY_S18_vS19_EENS_8epilogue10collective6detail29Sm90TmaWarpSpecializedAdapterINS1C_15DefaultEpilogueIaSI_SI_NS1B_6thread17LinearCombinationIaLi1EiiLNS1G_9ScaleType4KindE0ELNS_15FloatRoundStyleE2EaEENS1_15EpilogueDefaultEEEEEvvEEEEvNT_6ParamsE,@function
        .size           _ZN7cutlass13device_kernelINS_4gemm6kernel13GemmUniversalIN4cute5tupleIJiiiiEEENS1_10collective13CollectiveMmaINS1_34MainloopSm90TmaGmmaWarpSpecializedILi5ENS5_IJNS4_1CILi1EEESB_SB_EEENS1_35KernelTmaWarpSpecializedCooperativeEEENS5_IJNSA_ILi256EEESF_NSA_ILi32EEEEEEaNS5_IJlSB_lEEEaSI_NS4_8TiledMMAINS4_8MMA_AtomIJNS4_4SM904GMMA27MMA_64x256x32_S32S8S8_SS_TNEEEENS4_6LayoutINS5_IJNSA_ILi2EEESB_SB_EEENS5_IJSB_NSA_ILi0EEESS_EEEEENS5_IJNS4_10UnderscoreESV_SV_EEEEENS4_13SM90_TMA_LOADENS4_14ComposedLayoutINS4_7SwizzleILi1ELi4ELi3EEENS4_18smem_ptr_flag_bitsILi8EEENSP_INS5_IJNSA_ILi8EEESG_EEENS5_IJSG_SB_EEEEEEEvNS4_8identityESY_S18_vS19_EENS_8epilogue10collective6detail29Sm90TmaWarpSpecializedAdapterINS1C_15DefaultEpilogueIaSI_SI_NS1B_6thread17LinearCombinationIaLi1EiiLNS1G_9ScaleType4KindE0ELNS_15FloatRoundStyleE2EaEENS1_15EpilogueDefaultEEEEEvvEEEEvNT_6ParamsE,(.L_x_584 - _ZN7cutlass13device_kernelINS_4gemm6kernel13GemmUniversalIN4cute5tupleIJiiiiEEENS1_10collective13CollectiveMmaINS1_34MainloopSm90TmaGmmaWarpSpecializedILi5ENS5_IJNS4_1CILi1EEESB_SB_EEENS1_35KernelTmaWarpSpecializedCooperativeEEENS5_IJNSA_ILi256EEESF_NSA_ILi32EEEEEEaNS5_IJlSB_lEEEaSI_NS4_8TiledMMAINS4_8MMA_AtomIJNS4_4SM904GMMA27MMA_64x256x32_S32S8S8_SS_TNEEEENS4_6LayoutINS5_IJNSA_ILi2EEESB_SB_EEENS5_IJSB_NSA_ILi0EEESS_EEEEENS5_IJNS4_10UnderscoreESV_SV_EEEEENS4_13SM90_TMA_LOADENS4_14ComposedLayoutINS4_7SwizzleILi1ELi4ELi3EEENS4_18smem_ptr_flag_bitsILi8EEENSP_INS5_IJNSA_ILi8EEESG_EEENS5_IJSG_SB_EEEEEEEvNS4_8identityESY_S18_vS19_EENS_8epilogue10collective6detail29Sm90TmaWarpSpecializedAdapterINS1C_15DefaultEpilogueIaSI_SI_NS1B_6thread17LinearCombinationIaLi1EiiLNS1G_9ScaleType4KindE0ELNS_15FloatRoundStyleE2EaEENS1_15EpilogueDefaultEEEEEvvEEEEvNT_6ParamsE)
        .other          _ZN7cutlass13device_kernelINS_4gemm6kernel13GemmUniversalIN4cute5tupleIJiiiiEEENS1_10collective13CollectiveMmaINS1_34MainloopSm90TmaGmmaWarpSpecializedILi5ENS5_IJNS4_1CILi1EEESB_SB_EEENS1_35KernelTmaWarpSpecializedCooperativeEEENS5_IJNSA_ILi256EEESF_NSA_ILi32EEEEEEaNS5_IJlSB_lEEEaSI_NS4_8TiledMMAINS4_8MMA_AtomIJNS4_4SM904GMMA27MMA_64x256x32_S32S8S8_SS_TNEEEENS4_6LayoutINS5_IJNSA_ILi2EEESB_SB_EEENS5_IJSB_NSA_ILi0EEESS_EEEEENS5_IJNS4_10UnderscoreESV_SV_EEEEENS4_13SM90_TMA_LOADENS4_14ComposedLayoutINS4_7SwizzleILi1ELi4ELi3EEENS4_18smem_ptr_flag_bitsILi8EEENSP_INS5_IJNSA_ILi8EEESG_EEENS5_IJSG_SB_EEEEEEEvNS4_8identityESY_S18_vS19_EENS_8epilogue10collective6detail29Sm90TmaWarpSpecializedAdapterINS1C_15DefaultEpilogueIaSI_SI_NS1B_6thread17LinearCombinationIaLi1EiiLNS1G_9ScaleType4KindE0ELNS_15FloatRoundStyleE2EaEENS1_15EpilogueDefaultEEEEEvvEEEEvNT_6ParamsE,@"STO_CUDA_ENTRY STV_DEFAULT"
_ZN7cutlass13device_kernelINS_4gemm6kernel13GemmUniversalIN4cute5tupleIJiiiiEEENS1_10collective13CollectiveMmaINS1_34MainloopSm90TmaGmmaWarpSpecializedILi5ENS5_IJNS4_1CILi1EEESB_SB_EEENS1_35KernelTmaWarpSpecializedCooperativeEEENS5_IJNSA_ILi256EEESF_NSA_ILi32EEEEEEaNS5_IJlSB_lEEEaSI_NS4_8TiledMMAINS4_8MMA_AtomIJNS4_4SM904GMMA27MMA_64x256x32_S32S8S8_SS_TNEEEENS4_6LayoutINS5_IJNSA_ILi2EEESB_SB_EEENS5_IJSB_NSA_ILi0EEESS_EEEEENS5_IJNS4_10UnderscoreESV_SV_EEEEENS4_13SM90_TMA_LOADENS4_14ComposedLayoutINS4_7SwizzleILi1ELi4ELi3EEENS4_18smem_ptr_flag_bitsILi8EEENSP_INS5_IJNSA_ILi8EEESG_EEENS5_IJSG_SB_EEEEEEEvNS4_8identityESY_S18_vS19_EENS_8epilogue10collective6detail29Sm90TmaWarpSpecializedAdapterINS1C_15DefaultEpilogueIaSI_SI_NS1B_6thread17LinearCombinationIaLi1EiiLNS1G_9ScaleType4KindE0ELNS_15FloatRoundStyleE2EaEENS1_15EpilogueDefaultEEEEEvvEEEEvNT_6ParamsE:
[----:B------:R-:W0:Y:S02]  /*0000*/  LDC R1, c[0x0][0x28] ;  /* 0x00000a00ff017b82 */ /* 0x000e240000000800 */
[----:B0-----:R-:W-:Y:S01]  /*0010*/  VIADD R1, R1, 0xfffffd48 ;  /* 0xfffffd4801017836 */ /* 0x001fe20000000000 */
[----:B------:R-:W0:Y:S01]  /*0020*/  S2R R2, SR_TID.X ;  /* 0x0000000000027919 */ /* 0x000e220000002100 */
[----:B------:R-:W-:Y:S01]  /*0030*/  ELECT P0, URZ, PT ;  /* 0x00000000003f782f */ /* 0x000fe20003800000 */
[----:B------:R-:W-:Y:S01]  /*0040*/  BSSY B0, `(.L_x_0) ;  /* 0x0000015000007945 */ /* 0x000fe20003800000 */
[--C-:B0-----:R-:W-:Y:S02]  /*0050*/  SHF.R.U32.HI R0, RZ, 0x5, R2.reuse ;  /* 0x00000005ff007819 */ /* 0x101fe40000011602 */
[----:B------:R-:W-:-:S03]  /*0060*/  SHF.R.U32.HI R2, RZ, 0x7, R2 ;  /* 0x00000007ff027819 */ /* 0x000fc60000011602 */
[----:B------:R-:W0:Y:S04]  /*0070*/  SHFL.IDX PT, R3, R0, RZ, 0x1f ;  /* 0x00001fff00037589 */ /* 0x000e2800000e0000 */
[----:B------:R-:W1:Y:S01]  /*0080*/  SHFL.IDX PT, R2, R2, RZ, 0x1f ;  /* 0x00001fff02027589 */ /* 0x000e6200000e0000 */
[----:B0-----:R-:W-:Y:S02]  /*0090*/  R2UR UR10, R3 ;  /* 0x00000000030a72ca */ /* 0x001fe400000e0000 */
[----:B-1----:R-:W-:-:S11]  /*00a0*/  R2UR UR5, R2 ;  /* 0x00000000020572ca */ /* 0x002fd600000e0000 */
[----:B------:R-:W-:Y:S02]  /*00b0*/  USHF.R.S32.HI UR4, URZ, 0x1f, UR10 ;  /* 0x0000001f3f047899 */ /* 0x000fe4000801140a */
[----:B------:R-:W-:Y:S02]  /*00c0*/  ISETP.NE.OR P0, PT, RZ, UR10, !P0 ;  /* 0x0000000aff007c0c */ /* 0x000fe4000c705670 */
[----:B------:R-:W-:-:S04]  /*00d0*/  ULEA.HI UR4, UR4, UR10, URZ, 0x2 ;  /* 0x0000000a04047291 */ /* 0x000fc8000f8f103f */
[----:B------:R-:W-:-:S04]  /*00e0*/  ULOP3.LUT UR4, UR4, 0xfffffffc, URZ, 0xc0, !UPT ;  /* 0xfffffffc04047892 */ /* 0x000fc8000f8ec03f */
[----:B------:R-:W-:-:S03]  /*00f0*/  UIADD3 UR10, UR10, -UR4, URZ ;  /* 0x800000040a0a7290 */ /* 0x000fc6000fffe03f */
[----:B------:R-:W-:Y:S09]  /*0100*/  @P0 BRA `(.L_x_1) ;  /* 0x0000000000200947 */ /* 0x000ff20003800000 */
[----:B------:R-:W-:Y:S02]  /*0110*/  ULDC.64 UR6, c[0x0][0x198] ;  /* 0x0000660000067ab9 */ /* 0x000fe40000000a00 */
[----:B------:R-:W-:Y:S02]  /*0120*/  UIADD3 UR8, UP0, UR6, 0xf0, URZ ;  /* 0x000000f006087890 */ /* 0x000fe4000ff1e03f */
[----:B------:R-:W-:Y:S02]  /*0130*/  UIADD3 UR6, UP1, UR6, 0x1f0, URZ ;  /* 0x000001f006067890 */ /* 0x000fe4000ff3e03f */
[----:B------:R-:W-:Y:S02]  /*0140*/  UIADD3.X UR9, URZ, UR7, URZ, UP0, !UPT ;  /* 0x000000073f097290 */ /* 0x000fe400087fe43f */
[----:B------:R-:W-:-:S07]  /*0150*/  UIADD3.X UR7, URZ, UR7, URZ, UP1, !UPT ;  /* 0x000000073f077290 */ /* 0x000fce0008ffe43f */
[----:B------:R0:W-:Y:S02]  /*0160*/  UTMACCTL.PF [UR8] ;  /* 0x00000000080079b9 */ /* 0x0001e40008040000 */
[----:B------:R0:W-:Y:S02]  /*0170*/  UTMACCTL.PF [UR6] ;  /* 0x00000000060079b9 */ /* 0x0001e40008040000 */
[----:B0-----:R-:W-:Y:S01]  /*0180*/  NOP ;  /* 0x0000000000007918 */ /* 0x001fe20000000000 */
.L_x_1:
[----:B------:R-:W-:Y:S05]  /*0190*/  BSYNC B0 ;  /* 0x0000000000007941 */ /* 0x000fea0003800000 */
.L_x_0:
[----:B------:R-:W0:Y:S01]  /*01a0*/  SHFL.IDX PT, R2, R0, RZ, 0x1f ;  /* 0x00001fff00027589 */ /* 0x000e2200000e0000 */
[----:B------:R-:W-:Y:S01]  /*01b0*/  UISETP.NE.AND UP0, UPT, UR10, 0x3, UPT ;  /* 0x000000030a00788c */ /* 0x000fe2000bf05270 */
[----:B------:R-:W-:Y:S01]  /*01c0*/  ISETP.NE.AND P1, PT, RZ, UR5, PT ;  /* 0x00000005ff007c0c */ /* 0x000fe2000bf25270 */
[----:B------:R-:W-:Y:S02]  /*01d0*/  UIADD3 UR18, UR5, -0x1, URZ ;  /* 0xffffffff05127890 */ /* 0x000fe4000fffe03f */
[----:B------:R-:W-:Y:S02]  /*01e0*/  UISETP.EQ.OR UP0, UPT, UR10, URZ, !UP0 ;  /* 0x0000003f0a00728c */ /* 0x000fe4000c702670 */
[----:B------:R-:W-:Y:S02]  /*01f0*/  UISETP.GE.U32.AND UP1, UPT, UR18, 0x2, UPT ;  /* 0x000000021200788c */ /* 0x000fe4000bf26070 */
[----:B------:R-:W-:-:S04]  /*0200*/  UISETP.EQ.AND UP0, UPT, UR5, URZ, UP0 ;  /* 0x0000003f0500728c */ /* 0x000fc80008702270 */
[----:B------:R-:W-:-:S04]  /*0210*/  USEL UR40, URZ, 0x1, !UP0 ;  /* 0x000000013f287887 */ /* 0x000fc8000c000000 */
[----:B------:R-:W-:Y:S01]  /*0220*/  USEL UR40, UR40, 0x2, UP1 ;  /* 0x0000000228287887 */ /* 0x000fe20008800000 */
[----:B0-----:R-:W-:-:S13]  /*0230*/  ISETP.NE.AND P0, PT, R2, RZ, PT ;  /* 0x000000ff0200720c */ /* 0x001fda0003f05270 */
[----:B------:R-:W-:Y:S05]  /*0240*/  @P0 BRA `(.L_x_2) ;  /* 0x0000000000600947 */ /* 0x000fea0003800000 */
[----:B------:R-:W0:Y:S01]  /*0250*/  S2UR UR8, SR_CgaCtaId ;  /* 0x00000000000879c3 */ /* 0x000e220000008800 */
[----:B------:R-:W-:Y:S01]  /*0260*/  UMOV UR4, 0x400 ;  /* 0x0000040000047882 */ /* 0x000fe20000000000 */
[----:B------:R-:W-:Y:S01]  /*0270*/  UMOV UR5, 0x1 ;  /* 0x0000000100057882 */ /* 0x000fe20000000000 */
[----:B------:R-:W-:Y:S01]  /*0280*/  UMOV UR6, 0x100 ;  /* 0x0000010000067882 */ /* 0x000fe20000000000 */
[----:B------:R-:W-:Y:S01]  /*0290*/  ELECT P0, URZ, PT ;  /* 0x00000000003f782f */ /* 0x000fe20003800000 */
[----:B------:R-:W-:-:S04]  /*02a0*/  UIADD3 UR6, -UR6, 0x100000, URZ ;  /* 0x0010000006067890 */ /* 0x000fc8000fffe13f */
[----:B------:R-:W-:Y:S02]  /*02b0*/  USHF.L.U32 UR7, UR6, 0xb, URZ ;  /* 0x0000000b06077899 */ /* 0x000fe4000800063f */
[----:B------:R-:W-:Y:S02]  /*02c0*/  USHF.L.U32 UR6, UR6, 0x1, URZ ;  /* 0x0000000106067899 */ /* 0x000fe4000800063f */
[----:B0-----:R-:W-:Y:S02]  /*02d0*/  ULEA UR8, UR8, UR4, 0x18 ;  /* 0x0000000408087291 */ /* 0x001fe4000f8ec03f */
[----:B------:R-:W-:-:S04]  /*02e0*/  UIADD3 UR4, -UR5, 0x100000, URZ ;  /* 0x0010000005047890 */ /* 0x000fc8000fffe13f */
[----:B------:R-:W-:Y:S02]  /*02f0*/  USHF.L.U32 UR5, UR4, 0xb, URZ ;  /* 0x0000000b04057899 */ /* 0x000fe4000800063f */
[----:B------:R-:W-:Y:S01]  /*0300*/  USHF.L.U32 UR4, UR4, 0x1, URZ ;  /* 0x0000000104047899 */ /* 0x000fe2000800063f */
[----:B------:R-:W0:Y:S11]  /*0310*/  FENCE.VIEW.ASYNC.S ;  /* 0x00000000000073c6 */ /* 0x000e360000000000 */
[----:B0-----:R0:W1:Y:S01]  /*0320*/  SYNCS.EXCH.64 URZ, [UR8], UR4 ;  /* 0x00000004083f75b2 */ /* 0x0010620008000100 */
[----:B------:R0:W2:Y:S01]  /*0330*/  SYNCS.EXCH.64 URZ, [UR8+0x28], UR6 ;  /* 0x00002806083f75b2 */ /* 0x0000a20008000100 */
[----:B------:R0:W3:Y:S01]  /*0340*/  SYNCS.EXCH.64 URZ, [UR8+0x8], UR4 ;  /* 0x00000804083f75b2 */ /* 0x0000e20008000100 */
[----:B------:R0:W4:Y:S01]  /*0350*/  SYNCS.EXCH.64 URZ, [UR8+0x30], UR6 ;  /* 0x00003006083f75b2 */ /* 0x0001220008000100 */
[----:B------:R0:W0:Y:S01]  /*0360*/  SYNCS.EXCH.64 URZ, [UR8+0x10], UR4 ;  /* 0x00001004083f75b2 */ /* 0x0000220008000100 */
[----:B------:R0:W0:Y:S01]  /*0370*/  SYNCS.EXCH.64 URZ, [UR8+0x38], UR6 ;  /* 0x00003806083f75b2 */ /* 0x0000220008000100 */
[----:B------:R0:W0:Y:S01]  /*0380*/  SYNCS.EXCH.64 URZ, [UR8+0x18], UR4 ;  /* 0x00001804083f75b2 */ /* 0x0000220008000100 */
[----:B------:R0:W0:Y:S01]  /*0390*/  SYNCS.EXCH.64 URZ, [UR8+0x40], UR6 ;  /* 0x00004006083f75b2 */ /* 0x0000220008000100 */
[----:B------:R0:W0:Y:S01]  /*03a0*/  SYNCS.EXCH.64 URZ, [UR8+0x20], UR4 ;  /* 0x00002004083f75b2 */ /* 0x0000220008000100 */
[----:B------:R0:W0:Y:S01]  /*03b0*/  SYNCS.EXCH.64 URZ, [UR8+0x48], UR6 ;  /* 0x00004806083f75b2 */ /* 0x0000220008000100 */
[----:B------:R-:W-:Y:S01]  /*03c0*/  NOP ;  /* 0x0000000000007918 */ /* 0x000fe20000000000 */
.L_x_2:
[----:B------:R-:W5:Y:S01]  /*03d0*/  SHFL.IDX PT, R0, R0, RZ, 0x1f ;  /* 0x00001fff00007589 */ /* 0x000f6200000e0000 */
[----:B------:R-:W-:Y:S01]  /*03e0*/  ELECT P0, URZ, PT ;  /* 0x00000000003f782f */ /* 0x000fe20003800000 */
[----:B------:R-:W1:Y:S01]  /*03f0*/  S2UR UR17, SR_CTAID.Y ;  /* 0x00000000001179c3 */ /* 0x000e620000002600 */
[----:B0-----:R-:W-:Y:S01]  /*0400*/  ULDC UR5, c[0x0][0x65c] ;  /* 0x0001970000057ab9 */ /* 0x001fe20000000800 */
[----:B------:R-:W-:Y:S01]  /*0410*/  UMOV UR12, 0x20 ;  /* 0x00000020000c7882 */ /* 0x000fe20000000000 */
[----:B------:R-:W-:Y:S01]  /*0420*/  UISETP.NE.AND UP2, UPT, UR5, 0x1, UPT ;  /* 0x000000010500788c */ /* 0x000fe2000bf45270 */
[----:B------:R-:W-:Y:S01]  /*0430*/  NOP ;  /* 0x0000000000007918 */ /* 0x000fe20000000000 */
[----:B------:R-:W-:Y:S02]  /*0440*/  NOP ;  /* 0x0000000000007918 */ /* 0x000fe40000000000 */
[----:B------:R-:W-:Y:S01]  /*0450*/  UP2UR UR46, UPR, URZ, 0x4 ;  /* 0x000000043f2e7883 */ /* 0x000fe20008000000 */
[----:B------:R-:W0:Y:S01]  /*0460*/  S2UR UR4, SR_CTAID.X ;  /* 0x00000000000479c3 */ /* 0x000e220000002500 */
[----:B------:R-:W-:-:S02]  /*0470*/  PLOP3.LUT P2, PT, PT, PT, UP2, 0x80, 0x0 ;  /* 0x000000000000781c */ /* 0x000fc40003f4f028 */
[----:B------:R-:W-:Y:S02]  /*0480*/  PLOP3.LUT P4, PT, PT, PT, UP2, 0x80, 0x0 ;  /* 0x000000000000781c */ /* 0x000fe40003f8f028 */
[----:B------:R-:W-:Y:S01]  /*0490*/  PLOP3.LUT P3, PT, PT, PT, UP2, 0x80, 0x0 ;  /* 0x000000000000781c */ /* 0x000fe20003f6f028 */
[----:B------:R-:W-:Y:S01]  /*04a0*/  @UP2 ULDC UR14, c[0x0][0x10] ;  /* 0x00000400000e2ab9 */ /* 0x000fe20000000800 */
[----:B------:R-:W-:Y:S01]  /*04b0*/  @UP2 UMOV UR9, URZ ;  /* 0x0000003f00092c82 */ /* 0x000fe20008000000 */
[----:B------:R-:W-:Y:S01]  /*04c0*/  @!UP2 ULDC UR11, c[0x0][0xc] ;  /* 0x00000300000baab9 */ /* 0x000fe20000000800 */
[----:B-----5:R-:W-:Y:S01]  /*04d0*/  ISETP.NE.OR P0, PT, R0, RZ, !P0 ;  /* 0x000000ff0000720c */ /* 0x020fe20004705670 */
[----:B-1----:R-:W-:Y:S02]  /*04e0*/  @UP2 UMOV UR7, UR17 ;  /* 0x0000001100072c82 */ /* 0x002fe40008000000 */
[----:B------:R-:W-:Y:S01]  /*04f0*/  @UP2 UMOV UR8, UR7 ;  /* 0x0000000700082c82 */ /* 0x000fe20008000000 */
[----:B------:R-:W-:Y:S01]  /*0500*/  @!UP2 UMOV UR7, UR17 ;  /* 0x000000110007ac82 */ /* 0x000fe20008000000 */
[----:B0-----:R-:W-:-:S08]  /*0510*/  @UP2 UIMAD.WIDE.U32 UR14, UR4, UR14, UR8 ;  /* 0x0000000e040e22a5 */ /* 0x001fd0000f8e0008 */
[----:B------:R-:W-:Y:S01]  /*0520*/  VOTEU.ALL UP0, P0 ;  /* 0x00000000003f7886 */ /* 0x000fe20000000000 */
[----:B------:R-:W-:Y:S01]  /*0530*/  VOTEU.ALL UP1, P0 ;  /* 0x00000000003f7886 */ /* 0x000fe20000020000 */
[----:B------:R-:W-:-:S03]  /*0540*/  IMAD.U32 R2, RZ, RZ, UR14 ;  /* 0x0000000eff027e24 */ /* 0x000fc6000f8e00ff */
[----:B------:R-:W0:Y:S01]  /*0550*/  @!UP0 S2UR UR6, SR_CgaCtaId ;  /* 0x00000000000689c3 */ /* 0x000e220000008800 */
[----:B------:R-:W-:Y:S01]  /*0560*/  @!UP0 UMOV UR5, 0x400 ;  /* 0x0000040000058882 */ /* 0x000fe20000000000 */
[----:B------:R-:W-:-:S04]  /*0570*/  @!UP0 UIADD3 UR12, -UR12, 0x100000, URZ ;  /* 0x001000000c0c8890 */ /* 0x000fc8000fffe13f */
[----:B------:R-:W-:Y:S02]  /*0580*/  @!UP0 USHF.L.U32 UR13, UR12, 0xb, URZ ;  /* 0x0000000b0c0d8899 */ /* 0x000fe4000800063f */
[----:B------:R-:W-:Y:S01]  /*0590*/  @!UP0 USHF.L.U32 UR12, UR12, 0x1, URZ ;  /* 0x000000010c0c8899 */ /* 0x000fe2000800063f */
[----:B------:R-:W-:Y:S01]  /*05a0*/  IMAD.U32 R3, RZ, RZ, UR15 ;  /* 0x0000000fff037e24 */ /* 0x000fe2000f8e00ff */
[----:B0-----:R-:W-:Y:S01]  /*05b0*/  @!UP0 ULEA UR16, UR6, UR5, 0x18 ;  /* 0x0000000506108291 */ /* 0x001fe2000f8ec03f */
[----:B------:R-:W-:Y:S01]  /*05c0*/  VOTEU.ALL UP0, P0 ;  /* 0x00000000003f7886 */ /* 0x000fe20000000000 */
[----:B------:R-:W-:Y:S01]  /*05d0*/  PLOP3.LUT P0, PT, PT, PT, UP2, 0x80, 0x0 ;  /* 0x000000000000781c */ /* 0x000fe20003f0f028 */
[----:B------:R-:W-:Y:S01]  /*05e0*/  UMOV UR5, URZ ;  /* 0x0000003f00057c82 */ /* 0x000fe20008000000 */
[----:B------:R-:W-:Y:S01]  /*05f0*/  @UP2 UMOV UR6, URZ ;  /* 0x0000003f00062c82 */ /* 0x000fe20008000000 */
[----:B------:R-:W-:Y:S02]  /*0600*/  @!UP2 UIMAD.WIDE.U32 UR8, UR11, UR7, UR4 ;  /* 0x000000070b08a2a5 */ /* 0x000fe4000f8e0004 */
[----:B------:R-:W-:-:S04]  /*0610*/  @UP2 UIADD3 UR6, UR15, UR6, URZ ;  /* 0x000000060f062290 */ /* 0x000fc8000fffe03f */
[----:B------:R-:W-:Y:S01]  /*0620*/  IMAD.U32 R5, RZ, RZ, UR9 ;  /* 0x00000009ff057e24 */ /* 0x000fe2000f8e00ff */
[----:B------:R-:W0:Y:S02]  /*0630*/  FENCE.VIEW.ASYNC.S ;  /* 0x00000000000073c6 */ /* 0x000e240000000000 */
[----:B0-----:R0:W2:Y:S01]  /*0640*/  @!UP0 SYNCS.EXCH.64 URZ, [UR16+0x60], UR12 ;  /* 0x0000600c103f85b2 */ /* 0x0010a20008000100 */
[----:B------:R-:W-:Y:S02]  /*0650*/  @P2 IMAD.U32 R6, RZ, RZ, UR6 ;  /* 0x00000006ff062e24 */ /* 0x000fe4000f8e00ff */
[----:B------:R-:W-:Y:S02]  /*0660*/  @P0 IMAD.MOV.U32 R7, RZ, RZ, R2 ;  /* 0x000000ffff070224 */ /* 0x000fe400078e0002 */
[----:B------:R-:W-:Y:S02]  /*0670*/  IMAD.U32 R2, RZ, RZ, UR8 ;  /* 0x00000008ff027e24 */ /* 0x000fe4000f8e00ff */
[----:B------:R-:W-:-:S02]  /*0680*/  @!P4 IMAD.MOV.U32 R6, RZ, RZ, R5 ;  /* 0x000000ffff06c224 */ /* 0x000fc400078e0005 */
[----:B------:R-:W-:Y:S02]  /*0690*/  @!P3 IMAD.MOV.U32 R7, RZ, RZ, R2 ;  /* 0x000000ffff07b224 */ /* 0x000fe400078e0002 */
[----:B------:R-:W-:Y:S01]  /*06a0*/  IMAD.U32 R3, RZ, RZ, UR9 ;  /* 0x00000009ff037e24 */ /* 0x000fe2000f8e00ff */
[----:B------:R0:W-:Y:S01]  /*06b0*/  STL [R1+0x200], R6 ;  /* 0x0002000601007387 */ /* 0x0001e20000100800 */
[----:B------:R-:W-:-:S03]  /*06c0*/  IMAD.U32 R4, RZ, RZ, UR8 ;  /* 0x00000008ff047e24 */ /* 0x000fc6000f8e00ff */
[----:B------:R0:W-:Y:S01]  /*06d0*/  STL [R1+0x204], R7 ;  /* 0x0002040701007387 */ /* 0x0001e20000100800 */
[----:B------:R0:W2:Y:S01]  /*06e0*/  @!UP1 SYNCS.EXCH.64 URZ, [UR16+0x68], UR12 ;  /* 0x0000680c103f95b2 */ /* 0x0000a20008000100 */
[----:B------:R-:W-:Y:S01]  /*06f0*/  NOP ;  /* 0x0000000000007918 */ /* 0x000fe20000000000 */
[----:B--234-:R-:W-:Y:S06]  /*0700*/  BAR.SYNC.DEFER_BLOCKING 0x0 ;  /* 0x0000000000007b1d */ /* 0x01cfec0000010000 */
[----:B------:R-:W-:Y:S05]  /*0710*/  @!P1 BRA `(.L_x_3) ;  /* 0x00000100003c9947 */ /* 0x000fea0003800000 */
[----:B------:R-:W-:-:S06]  /*0720*/  UISETP.GT.U32.AND UP0, UPT, UR18, 0x1, UPT ;  /* 0x000000011200788c */ /* 0x000fcc000bf04070 */
[----:B------:R-:W-:-:S13]  /*0730*/  PLOP3.LUT P0, PT, PT, PT, UP0, 0x80, 0x0 ;  /* 0x000000000000781c */ /* 0x000fda0003f0f008 */
[----:B0-----:R-:W-:Y:S05]  /*0740*/  @P0 EXIT ;  /* 0x000000000000094d */ /* 0x001fea0003800000 */
[----:B------:R-:W-:Y:S01]  /*0750*/  ULDC.64 UR8, c[0x0][0x650] ;  /* 0x0001940000087ab9 */ /* 0x000fe20000000a00 */
[----:B------:R-:W-:Y:S01]  /*0760*/  UMOV UR42, 0xffffffff ;  /* 0xffffffff002a7882 */ /* 0x000fe20000000000 */
[----:B------:R-:W-:Y:S01]  /*0770*/  ISETP.GE.U32.AND P0, PT, R7, UR8, PT ;  /* 0x0000000807007c0c */ /* 0x000fe2000bf06070 */
[----:B------:R-:W-:Y:S01]  /*0780*/  UMOV UR41, 0xffffffff ;  /* 0xffffffff00297882 */ /* 0x000fe20000000000 */
[----:B------:R-:W-:Y:S01]  /*0790*/  UMOV UR44, 0xffffffff ;  /* 0xffffffff002c7882 */ /* 0x000fe20000000000 */
[----:B------:R-:W-:Y:S02]  /*07a0*/  PRMT R0, RZ, 0x7610, R0 ;  /* 0x00007610ff007816 */ /* 0x000fe40000000000 */
[----:B------:R-:W-:-:S13]  /*07b0*/  ISETP.GE.U32.AND.EX P0, PT, R6, UR9, PT, P0 ;  /* 0x0000000906007c0c */ /* 0x000fda000bf06100 */
[----:B------:R-:W-:Y:S05]  /*07c0*/  @P0 BRA `(.L_x_4) ;  /* 0x0000000400800947 */ /* 0x000fea0003800000 */
[----:B------:R-:W-:Y:S01]  /*07d0*/  I2FP.F32.U32 R0, UR4 ;  /* 0x0000000400007c45 */ /* 0x000fe20008201000 */
[----:B------:R-:W-:Y:S01]  /*07e0*/  ULDC.64 UR16, c[0x0][0x628] ;  /* 0x00018a0000107ab9 */ /* 0x000fe20000000a00 */
[----:B------:R-:W-:Y:S01]  /*07f0*/  ULDC UR6, c[0x0][0x150] ;  /* 0x0000540000067ab9 */ /* 0x000fe20000000800 */
[----:B------:R-:W-:Y:S01]  /*0800*/  ISETP.NE.U32.AND P0, PT, RZ, UR16, PT ;  /* 0x00000010ff007c0c */ /* 0x000fe2000bf05070 */
[----:B------:R-:W-:Y:S01]  /*0810*/  ULDC UR15, c[0x0][0x630] ;  /* 0x00018c00000f7ab9 */ /* 0x000fe20000000800 */
[----:B------:R-:W-:Y:S01]  /*0820*/  FMUL R0, R0, UR6 ;  /* 0x0000000600007c20 */ /* 0x000fe20008400000 */
[----:B------:R-:W-:Y:S01]  /*0830*/  R2UR UR18, R7 ;  /* 0x00000000071272ca */ /* 0x000fe200000e0000 */
[----:B------:R-:W-:Y:S01]  /*0840*/  ULDC UR20, c[0x0][0x154] ;  /* 0x0000550000147ab9 */ /* 0x000fe20000000800 */
[----:B------:R-:W-:Y:S01]  /*0850*/  ISETP.NE.AND.EX P0, PT, RZ, UR17, PT, P0 ;  /* 0x00000011ff007c0c */ /* 0x000fe2000bf05300 */
[----:B------:R0:W1:Y:S01]  /*0860*/  F2I.U32.TRUNC.NTZ R2, R0 ;  /* 0x0000000000027305 */ /* 0x000062000020f000 */
[----:B------:R-:W-:-:S02]  /*0870*/  R2UR UR19, R6 ;  /* 0x00000000061372ca */ /* 0x000fc400000e0000 */
[----:B------:R-:W-:Y:S02]  /*0880*/  R2UR UR8, R7 ;  /* 0x00000000070872ca */ /* 0x000fe400000e0000 */
[----:B------:R-:W-:-:S07]  /*0890*/  R2UR UR9, R6 ;  /* 0x00000000060972ca */ /* 0x000fce00000e0000 */
[----:B0-----:R-:W-:Y:S08]  /*08a0*/  @!P0 BRA `(.L_x_5) ;  /* 0x0000000000308947 */ /* 0x001ff00003800000 */
[----:B------:R-:W-:Y:S01]  /*08b0*/  R2UR UR8, R7 ;  /* 0x00000000070872ca */ /* 0x000fe200000e0000 */
[----:B------:R-:W-:Y:S01]  /*08c0*/  ULDC UR6, c[0x0][0x634] ;  /* 0x00018d0000067ab9 */ /* 0x000fe20000000800 */
[----:B------:R-:W-:-:S11]  /*08d0*/  R2UR UR14, R6 ;  /* 0x00000000060e72ca */ /* 0x000fd600000e0000 */
[----:B------:R-:W-:-:S04]  /*08e0*/  UIADD3 UR6, UP0, UR8, UR6, URZ ;  /* 0x0000000608067290 */ /* 0x000fc8000ff1e03f */
[----:B------:R-:W-:-:S04]  /*08f0*/  UIADD3.X UR14, URZ, UR14, URZ, UP0, !UPT ;  /* 0x0000000e3f0e7290 */ /* 0x000fc800087fe43f */
[----:B------:R-:W-:-:S04]  /*0900*/  UIMAD.WIDE.U32 UR8, UR14, UR16, URZ ;  /* 0x000000100e0872a5 */ /* 0x000fc8000f8e003f */
[----:B------:R-:W-:Y:S02]  /*0910*/  UIMAD.WIDE.U32 UR10, UP0, UR6, UR17, UR8 ;  /* 0x00000011060a72a5 */ /* 0x000fe4000f800008 */
[----:B------:R-:W-:Y:S02]  /*0920*/  UIMAD.WIDE.U32 UR8, UR6, UR16, URZ ;  /* 0x00000010060872a5 */ /* 0x000fe4000f8e003f */
[----:B------:R-:W-:Y:S02]  /*0930*/  UIADD3.X UR13, URZ, URZ, URZ, UP0, !UPT ;  /* 0x0000003f3f0d7290 */ /* 0x000fe400087fe43f */
[----:B------:R-:W-:Y:S01]  /*0940*/  UIADD3 URZ, UP0, UR9, UR10, URZ ;  /* 0x0000000a093f7290 */ /* 0x000fe2000ff1e03f */
[----:B------:R-:W-:-:S03]  /*0950*/  UMOV UR12, UR11 ;  /* 0x0000000b000c7c82 */ /* 0x000fc60008000000 */
[----:B------:R-:W-:-:S12]  /*0960*/  UIMAD.WIDE.U32.X UR8, UR14, UR17, UR12, UP0 ;  /* 0x000000110e0872a5 */ /* 0x000fd800080e040c */
.L_x_5:
[----:B------:R-:W-:Y:S01]  /*0970*/  USHF.R.U64 UR44, UR8, UR15, UR9 ;  /* 0x0000000f082c7299 */ /* 0x000fe20008001209 */
[----:B------:R-:W-:Y:S01]  /*0980*/  I2FP.F32.U32 R0, UR7 ;  /* 0x0000000700007c45 */ /* 0x000fe20008201000 */
[----:B------:R-:W-:Y:S01]  /*0990*/  USHF.R.U32.HI UR5, URZ, UR15, UR9 ;  /* 0x0000000f3f057299 */ /* 0x000fe20008011609 */
[----:B-1----:R-:W-:Y:S01]  /*09a0*/  R2UR UR12, R2 ;  /* 0x00000000020c72ca */ /* 0x002fe200000e0000 */
[----:B------:R-:W-:Y:S02]  /*09b0*/  UIADD3 UR6, UP0, URZ, -UR44, URZ ;  /* 0x8000002c3f067290 */ /* 0x000fe4000ff1e03f */
[----:B------:R-:W-:Y:S01]  /*09c0*/  FMUL R0, R0, UR20 ;  /* 0x0000001400007c20 */ /* 0x000fe20008400000 */
[----:B------:R-:W-:Y:S01]  /*09d0*/  ULDC.64 UR8, c[0x0][0x620] ;  /* 0x0001880000087ab9 */ /* 0x000fe20000000a00 */
[----:B------:R-:W-:Y:S01]  /*09e0*/  UIADD3.X UR5, URZ, ~UR5, URZ, UP0, !UPT ;  /* 0x800000053f057290 */ /* 0x000fe200087fe43f */
[----:B------:R-:W-:Y:S01]  /*09f0*/  UMOV UR10, UR18 ;  /* 0x00000012000a7c82 */ /* 0x000fe20008000000 */
[----:B------:R-:W-:-:S02]  /*0a00*/  UMOV UR11, UR19 ;  /* 0x00000013000b7c82 */ /* 0x000fc40008000000 */
[----:B------:R-:W-:Y:S01]  /*0a10*/  UIMAD UR5, UR5, UR8, URZ ;  /* 0x00000008050572a4 */ /* 0x000fe2000f8e023f */
[----:B------:R-:W0:Y:S01]  /*0a20*/  F2I.U32.TRUNC.NTZ R0, R0 ;  /* 0x0000000000007305 */ /* 0x000e22000020f000 */
[----:B------:R-:W-:Y:S02]  /*0a30*/  UIMAD.WIDE.U32 UR10, UR6, UR8, UR10 ;  /* 0x00000008060a72a5 */ /* 0x000fe4000f8e000a */
[----:B------:R-:W-:Y:S01]  /*0a40*/  UIMAD UR6, UR6, UR9, UR5 ;  /* 0x00000009060672a4 */ /* 0x000fe2000f8e0205 */
[----:B------:R-:W-:Y:S01]  /*0a50*/  ULDC UR21, c[0x0][0x658] ;  /* 0x0001960000157ab9 */ /* 0x000fe20000000800 */
[----:B------:R-:W-:Y:S02]  /*0a60*/  UMOV UR19, 0xffffffff ;  /* 0xffffffff00137882 */ /* 0x000fe40000000000 */
[----:B------:R-:W-:Y:S01]  /*0a70*/  UIADD3 UR6, UR11, UR6, URZ ;  /* 0x000000060b067290 */ /* 0x000fe2000fffe03f */
[----:B------:R-:W-:Y:S01]  /*0a80*/  ULDC UR15, c[0x0][0x618] ;  /* 0x00018600000f7ab9 */ /* 0x000fe20000000800 */
[----:B------:R-:W-:Y:S01]  /*0a90*/  ULDC.64 UR8, c[0x0][0x640] ;  /* 0x0001900000087ab9 */ /* 0x000fe20000000a00 */
[----:B------:R-:W-:Y:S01]  /*0aa0*/  USHF.L.U32 UR11, UR19, UR21, URZ ;  /* 0x00000015130b7299 */ /* 0x000fe2000800063f */
[----:B------:R-:W-:Y:S01]  /*0ab0*/  ISETP.NE.U32.AND P0, PT, RZ, UR8, PT ;  /* 0x00000008ff007c0c */ /* 0x000fe2000bf05070 */
[----:B------:R-:W-:-:S02]  /*0ac0*/  USHF.R.U64 UR19, UR10, UR15, UR6 ;  /* 0x0000000f0a137299 */ /* 0x000fc40008001206 */
[----:B------:R-:W-:Y:S01]  /*0ad0*/  USHF.R.U32.HI UR10, URZ, UR15, UR6 ;  /* 0x0000000f3f0a7299 */ /* 0x000fe20008011606 */
[----:B0-----:R-:W-:Y:S01]  /*0ae0*/  R2UR UR14, R0 ;  /* 0x00000000000e72ca */ /* 0x001fe200000e0000 */
[----:B------:R-:W-:Y:S01]  /*0af0*/  ULDC UR17, c[0x0][0x608] ;  /* 0x0001820000117ab9 */ /* 0x000fe20000000800 */
[----:B------:R-:W-:Y:S01]  /*0b00*/  ISETP.NE.AND.EX P0, PT, RZ, UR9, PT, P0 ;  /* 0x00000009ff007c0c */ /* 0x000fe2000bf05300 */
[----:B------:R-:W-:Y:S02]  /*0b10*/  USHF.R.U64 UR23, UR19, UR17, UR10 ;  /* 0x0000001113177299 */ /* 0x000fe4000800120a */
[----:B------:R-:W-:Y:S01]  /*0b20*/  USHF.R.U32.HI UR10, URZ, UR17, UR10 ;  /* 0x000000113f0a7299 */ /* 0x000fe2000801160a */
[----:B------:R-:W-:Y:S01]  /*0b30*/  UMOV UR16, 0x1 ;  /* 0x0000000100107882 */ /* 0x000fe20000000000 */
[----:B------:R-:W-:Y:S02]  /*0b40*/  UIADD3 UR12, -UR12, URZ, URZ ;  /* 0x0000003f0c0c7290 */ /* 0x000fe4000fffe13f */
[----:B------:R-:W-:-:S02]  /*0b50*/  USHF.R.U64 UR24, UR23, UR21, UR10 ;  /* 0x0000001517187299 */ /* 0x000fc4000800120a */
[----:B------:R-:W-:Y:S01]  /*0b60*/  USHF.L.U32 UR6, UR16, UR21, URZ ;  /* 0x0000001510067299 */ /* 0x000fe2000800063f */
[----:B------:R-:W-:Y:S01]  /*0b70*/  ULDC UR13, c[0x0][0x144] ;  /* 0x00005100000d7ab9 */ /* 0x000fe20000000800 */
[----:B------:R-:W-:Y:S01]  /*0b80*/  ULDC UR5, c[0x0][0x600] ;  /* 0x0001800000057ab9 */ /* 0x000fe20000000800 */
[----:B------:R-:W-:Y:S02]  /*0b90*/  ULOP3.LUT UR16, URZ, UR11, URZ, 0x33, !UPT ;  /* 0x0000000b3f107292 */ /* 0x000fe4000f8e333f */
[----:B------:R-:W-:Y:S02]  /*0ba0*/  USHF.R.U32.HI UR11, URZ, UR21, UR10 ;  /* 0x000000153f0b7299 */ /* 0x000fe4000801160a */
[----:B------:R-:W-:Y:S02]  /*0bb0*/  UIADD3 UR18, UR5, -0x1, URZ ;  /* 0xffffffff05127890 */ /* 0x000fe4000fffe03f */
[----:B------:R-:W-:Y:S02]  /*0bc0*/  UIADD3 UR20, -UR14, URZ, URZ ;  /* 0x0000003f0e147290 */ /* 0x000fe4000fffe13f */
[----:B------:R-:W-:Y:S01]  /*0bd0*/  UIMAD UR4, UR13, UR12, UR4 ;  /* 0x0000000c0d0472a4 */ /* 0x000fe2000f8e0204 */
[----:B------:R-:W-:Y:S01]  /*0be0*/  ULDC UR25, c[0x0][0x148] ;  /* 0x0000520000197ab9 */ /* 0x000fe20000000800 */
[----:B------:R-:W-:Y:S01]  /*0bf0*/  ULDC UR21, c[0x0][0x648] ;  /* 0x0001920000157ab9 */ /* 0x000fe20000000800 */
[----:B------:R-:W-:Y:S01]  /*0c00*/  ULDC UR22, c[0x0][0x638] ;  /* 0x00018e0000167ab9 */ /* 0x000fe20000000800 */
[----:B------:R-:W-:Y:S01]  /*0c10*/  UMOV UR10, UR24 ;  /* 0x00000018000a7c82 */ /* 0x000fe20008000000 */
[----:B------:R-:W-:Y:S07]  /*0c20*/  @!P0 BRA `(.L_x_6) ;  /* 0x0000000000308947 */ /* 0x000fee0003800000 */
[----:B------:R-:W-:Y:S02]  /*0c30*/  ULDC UR14, c[0x0][0x64c] ;  /* 0x00019300000e7ab9 */ /* 0x000fe40000000800 */
        /* <DEDUP_REMOVED lines=8> */
[----:B------:R-:W-:-:S07]  /*0cc0*/  UIMAD.WIDE.U32.X UR8, UR17, UR9, UR14, UP0 ;  /* 0x00000009110872a5 */ /* 0x000fce00080e040e */
[----:B------:R-:W-:Y:S01]  /*0cd0*/  UMOV UR10, UR8 ;  /* 0x00000008000a7c82 */ /* 0x000fe20008000000 */
[----:B------:R-:W-:-:S05]  /*0ce0*/  UMOV UR11, UR9 ;  /* 0x00000009000b7c82 */ /* 0x000fca0008000000 */
.L_x_6:
[----:B------:R-:W-:Y:S01]  /*0cf0*/  UISETP.NE.AND UP0, UPT, UR46, URZ, UPT ;  /* 0x0000003f2e00728c */ /* 0x000fe2000bf05270 */
[----:B------:R-:W-:Y:S01]  /*0d00*/  IMAD.MOV.U32 R0, RZ, RZ, 0x1 ;  /* 0x00000001ff007424 */ /* 0x000fe200078e00ff */
[----:B------:R-:W-:Y:S02]  /*0d10*/  USHF.R.U64 UR8, UR10, UR21, UR11 ;  /* 0x000000150a087299 */ /* 0x000fe4000800120b */
[----:B------:R-:W-:Y:S02]  /*0d20*/  ULOP3.LUT UR16, UR23, UR16, URZ, 0xc0, !UPT ;  /* 0x0000001017107292 */ /* 0x000fe4000f8ec03f */
[----:B------:R-:W-:Y:S02]  /*0d30*/  ULOP3.LUT UR18, UR19, UR18, URZ, 0xc0, !UPT ;  /* 0x0000001213127292 */ /* 0x000fe4000f8ec03f */
[----:B------:R-:W-:-:S03]  /*0d40*/  UIMAD UR16, UR6, UR8, UR16 ;  /* 0x00000008061072a4 */ /* 0x000fc6000f8e0210 */
[----:B------:R-:W-:Y:S02]  /*0d50*/  @UP0 UIMAD UR4, UR25, UR20, UR7 ;  /* 0x00000014190402a4 */ /* 0x000fe4000f8e0207 */
[----:B------:R-:W-:-:S04]  /*0d60*/  UIADD3 UR7, -UR8, URZ, URZ ;  /* 0x0000003f08077290 */ /* 0x000fc8000fffe13f */
[----:B------:R-:W-:-:S03]  /*0d70*/  UIMAD UR6, UR7, UR22, UR24 ;  /* 0x00000016070672a4 */ /* 0x000fc6000f8e0218 */
[----:B------:R-:W-:Y:S01]  /*0d80*/  ULDC UR7, c[0x0][0x610] ;  /* 0x0001840000077ab9 */ /* 0x000fe20000000800 */
[----:B------:R-:W-:Y:S02]  /*0d90*/  UIMAD UR6, UR6, UR5, UR18 ;  /* 0x00000005060672a4 */ /* 0x000fe4000f8e0212 */
[----:B------:R-:W-:-:S04]  /*0da0*/  UIMAD UR4, UR16, UR7, UR4 ;  /* 0x00000007100472a4 */ /* 0x000fc8000f8e0204 */
[----:B------:R-:W-:Y:S02]  /*0db0*/  USEL UR41, UR6, UR4, !UP0 ;  /* 0x0000000406297287 */ /* 0x000fe4000c000000 */
[----:B------:R-:W-:-:S12]  /*0dc0*/  USEL UR42, UR4, UR6, !UP0 ;  /* 0x00000006042a7287 */ /* 0x000fd8000c000000 */
.L_x_4:
[----:B------:R-:W-:-:S08]  /*0dd0*/  NOP ;  /* 0x0000000000007918 */ /* 0x000fd00000000000 */
[----:B------:R-:W0:Y:S02]  /*0de0*/  USETMAXREG.TRY_ALLOC.CTAPOOL UP0, 0xf0 ;  /* 0x000000f0000079c8 */ /* 0x000e240008000600 */
[----:B0-----:R-:W-:-:S13]  /*0df0*/  PLOP3.LUT P0, PT, PT, PT, UP0, 0x80, 0x0 ;  /* 0x000000000000781c */ /* 0x001fda0003f0f008 */
[----:B------:R-:W-:Y:S05]  /*0e00*/  @!P0 BRA `(.L_x_4) ;  /* 0xfffffffc00f08947 */ /* 0x000fea000383ffff */
[----:B------:R-:W-:Y:S01]  /*0e10*/  ULDC.64 UR4, c[0x0][0x598] ;  /* 0x0001660000047ab9 */ /* 0x000fe20000000a00 */
[----:B------:R-:W-:Y:S01]  /*0e20*/  ULDC.64 UR36, c[0x0][0x208] ;  /* 0x0000820000247ab9 */ /* 0x000fe20000000a00 */
[----:B------:R-:W-:-:S04]  /*0e30*/  ISETP.NE.U32.AND P0, PT, RZ, UR4, PT ;  /* 0x00000004ff007c0c */ /* 0x000fc8000bf05070 */
[----:B------:R-:W-:-:S13]  /*0e40*/  ISETP.NE.AND.EX P0, PT, RZ, UR5, PT, P0 ;  /* 0x00000005ff007c0c */ /* 0x000fda000bf05300 */
[----:B------:R-:W-:Y:S05]  /*0e50*/  @!P0 BRA `(.L_x_7) ;  /* 0x00000000001c8947 */ /* 0x000fea0003800000 */
[----:B------:R-:W0:Y:S02]  /*0e60*/  LDC.64 R2, c[0x0][0x598] ;  /* 0x00016600ff027b82 */ /* 0x000e240000000a00 */
[----:B0-----:R-:W2:Y:S02]  /*0e70*/  LDG.E.64 R2, desc[UR36][R2.64] ;  /* 0x0000002402027981 */ /* 0x001ea4000c1e1b00 */
[----:B--2---:R-:W-:-:S04]  /*0e80*/  ISETP.NE.U32.AND P0, PT, R2, RZ, PT ;  /* 0x000000ff0200720c */ /* 0x004fc80003f05070 */
[----:B------:R-:W-:-:S13]  /*0e90*/  ISETP.NE.AND.EX P0, PT, R3, RZ, PT, P0 ;  /* 0x000000ff0300720c */ /* 0x000fda0003f05300 */
[----:B------:R-:W-:Y:S05]  /*0ea0*/  @!P0 BRA `(.L_x_7) ;  /* 0x0000000000088947 */ /* 0x000fea0003800000 */
[----:B------:R0:W5:Y:S01]  /*0eb0*/  LD.E R17, desc[UR36][R2.64] ;  /* 0x0000002402117980 */ /* 0x000162000c101900 */
[----:B------:R-:W-:Y:S05]  /*0ec0*/  BRA `(.L_x_8) ;  /* 0x0000000000247947 */ /* 0x000fea0003800000 */
.L_x_7:
[----:B------:R-:W-:Y:S02]  /*0ed0*/  ULDC.64 UR4, c[0x0][0x588] ;  /* 0x0001620000047ab9 */ /* 0x000fe40000000a00 */
[----:B------:R-:W-:-:S04]  /*0ee0*/  ISETP.NE.U32.AND P0, PT, RZ, UR4, PT ;  /* 0x00000004ff007c0c */ /* 0x000fc8000bf05070 */
[----:B------:R-:W-:-:S13]  /*0ef0*/  ISETP.NE.AND.EX P0, PT, RZ, UR5, PT, P0 ;  /* 0x00000005ff007c0c */ /* 0x000fda000bf05300 */
[----:B------:R-:W-:Y:S05]  /*0f00*/  @!P0 BRA `(.L_x_9) ;  /* 0x00000000000c8947 */ /* 0x000fea0003800000 */
[----:B------:R-:W0:Y:S02]  /*0f10*/  LDC.64 R2, c[0x0][0x588] ;  /* 0x00016200ff027b82 */ /* 0x000e240000000a00 */
[----:B0-----:R1:W5:Y:S01]  /*0f20*/  LDG.E R17, desc[UR36][R2.64] ;  /* 0x0000002402117981 */ /* 0x001362000c1e1900 */
[----:B------:R-:W-:Y:S05]  /*0f30*/  BRA `(.L_x_8) ;  /* 0x0000000000087947 */ /* 0x000fea0003800000 */
.L_x_9:
[----:B------:R-:W-:Y:S02]  /*0f40*/  ULDC UR4, c[0x0][0x580] ;  /* 0x0001600000047ab9 */ /* 0x000fe40000000800 */
[----:B------:R-:W-:-:S07]  /*0f50*/  IMAD.U32 R17, RZ, RZ, UR4 ;  /* 0x00000004ff117e24 */ /* 0x000fce000f8e00ff */
.L_x_8:
[----:B------:R-:W-:Y:S02]  /*0f60*/  ULDC.64 UR4, c[0x0][0x5a0] ;  /* 0x0001680000047ab9 */ /* 0x000fe40000000a00 */
[----:B------:R-:W-:-:S04]  /*0f70*/  ISETP.NE.U32.AND P0, PT, RZ, UR4, PT ;  /* 0x00000004ff007c0c */ /* 0x000fc8000bf05070 */
[----:B------:R-:W-:-:S13]  /*0f80*/  ISETP.NE.AND.EX P0, PT, RZ, UR5, PT, P0 ;  /* 0x00000005ff007c0c */ /* 0x000fda000bf05300 */
[----:B------:R-:W-:Y:S05]  /*0f90*/  @!P0 BRA `(.L_x_10) ;  /* 0x00000000001c8947 */ /* 0x000fea0003800000 */
[----:B01----:R-:W0:Y:S02]  /*0fa0*/  LDC.64 R2, c[0x0][0x5a0] ;  /* 0x00016800ff027b82 */ /* 0x003e240000000a00 */
[----:B0-----:R-:W2:Y:S02]  /*0fb0*/  LDG.E.64 R2, desc[UR36][R2.64] ;  /* 0x0000002402027981 */ /* 0x001ea4000c1e1b00 */
[----:B--2---:R-:W-:-:S04]  /*0fc0*/  ISETP.NE.U32.AND P0, PT, R2, RZ, PT ;  /* 0x000000ff0200720c */ /* 0x004fc80003f05070 */
[----:B------:R-:W-:-:S13]  /*0fd0*/  ISETP.NE.AND.EX P0, PT, R3, RZ, PT, P0 ;  /* 0x000000ff0300720c */ /* 0x000fda0003f05300 */
[----:B------:R-:W-:Y:S05]  /*0fe0*/  @!P0 BRA `(.L_x_10) ;  /* 0x0000000000088947 */ /* 0x000fea0003800000 */
[----:B------:R0:W5:Y:S01]  /*0ff0*/  LD.E R18, desc[UR36][R2.64] ;  /* 0x0000002402127980 */ /* 0x000162000c101900 */
[----:B------:R-:W-:Y:S05]  /*1000*/  BRA `(.L_x_11) ;  /* 0x0000000000247947 */ /* 0x000fea0003800000 */
.L_x_10:
[----:B------:R-:W-:Y:S02]  /*1010*/  ULDC.64 UR4, c[0x0][0x590] ;  /* 0x0001640000047ab9 */ /* 0x000fe40000000a00 */
[----:B------:R-:W-:-:S04]  /*1020*/  ISETP.NE.U32.AND P0, PT, RZ, UR4, PT ;  /* 0x00000004ff007c0c */ /* 0x000fc8000bf05070 */
[----:B------:R-:W-:-:S13]  /*1030*/  ISETP.NE.AND.EX P0, PT, RZ, UR5, PT, P0 ;  /* 0x00000005ff007c0c */ /* 0x000fda000bf05300 */
[----:B------:R-:W-:Y:S05]  /*1040*/  @!P0 BRA `(.L_x_12) ;  /* 0x00000000000c8947 */ /* 0x000fea0003800000 */
[----:B------:R-:W2:Y:S02]  /*1050*/  LDC.64 R18, c[0x0][0x590] ;  /* 0x00016400ff127b82 */ /* 0x000ea40000000a00 */
[----:B--2---:R2:W5:Y:S01]  /*1060*/  LDG.E R18, desc[UR36][R18.64] ;  /* 0x0000002412127981 */ /* 0x004562000c1e1900 */
[----:B------:R-:W-:Y:S05]  /*1070*/  BRA `(.L_x_11) ;  /* 0x0000000000087947 */ /* 0x000fea0003800000 */
.L_x_12:
[----:B------:R-:W-:Y:S02]  /*1080*/  ULDC UR4, c[0x0][0x584] ;  /* 0x0001610000047ab9 */ /* 0x000fe40000000800 */
[----:B------:R-:W-:-:S07]  /*1090*/  IMAD.U32 R18, RZ, RZ, UR4 ;  /* 0x00000004ff127e24 */ /* 0x000fce000f8e00ff */
.L_x_11:
[----:B------:R-:W-:-:S13]  /*10a0*/  LOP3.LUT P0, RZ, R0, 0xff, RZ, 0xc0, !PT ;  /* 0x000000ff00ff7812 */ /* 0x000fda000780c0ff */
[----:B------:R-:W-:Y:S05]  /*10b0*/  @!P0 EXIT ;  /* 0x000000000000894d */ /* 0x000fea0003800000 */
[----:B------:R-:W-:Y:S01]  /*10c0*/  ULDC UR4, c[0x0][0x28c] ;  /* 0x0000a30000047ab9 */ /* 0x000fe20000000800 */
[----:B------:R-:W-:Y:S01]  /*10d0*/  UMOV UR39, URZ ;  /* 0x0000003f00277c82 */ /* 0x000fe20008000000 */
[----:B------:R-:W-:Y:S01]  /*10e0*/  UIADD3 UR4, UR4, 0x1f, URZ ;  /* 0x0000001f04047890 */ /* 0x000fe2000fffe03f */
[----:B------:R-:W-:-:S03]  /*10f0*/  UMOV UR38, URZ ;  /* 0x0000003f00267c82 */ /* 0x000fc60008000000 */
[----:B------:R-:W-:-:S04]  /*1100*/  USHF.R.S32.HI UR5, URZ, 0x1f, UR4 ;  /* 0x0000001f3f057899 */ /* 0x000fc80008011404 */
[----:B------:R-:W-:-:S04]  /*1110*/  ULEA.HI UR5, UR5, UR4, URZ, 0x5 ;  /* 0x0000000405057291 */ /* 0x000fc8000f8f283f */
[----:B------:R-:W-:-:S12]  /*1120*/  USHF.R.S32.HI UR43, URZ, 0x5, UR5 ;  /* 0x000000053f2b7899 */ /* 0x000fd80008011405 */
.L_x_546:
[----:B------:R-:W3:Y:S01]  /*1130*/  S2R R0, SR_TID.X ;  /* 0x0000000000007919 */ /* 0x000ee20000002100 */
[----:B----4-:R-:W4:Y:S01]  /*1140*/  S2UR UR7, SR_CgaCtaId ;  /* 0x00000000000779c3 */ /* 0x010f220000008800 */
[----:B------:R-:W-:Y:S02]  /*1150*/  UMOV UR6, 0x400 ;  /* 0x0000040000067882 */ /* 0x000fe40000000000 */
[----:B----4-:R-:W-:Y:S01]  /*1160*/  ULEA UR6, UR7, UR6, 0x18 ;  /* 0x0000000607067291 */ /* 0x010fe2000f8ec03f */
[----:B---3--:R-:W-:-:S04]  /*1170*/  LOP3.LUT R0, R0, 0x80, RZ, 0xc0, !PT ;  /* 0x0000008000007812 */ /* 0x008fc800078ec0ff */
[----:B------:R-:W-:-:S06]  /*1180*/  SHF.R.U32.HI R0, RZ, 0x7, R0 ;  /* 0x00000007ff007819 */ /* 0x000fcc0000011600 */
[----:B------:R-:W3:Y:S02]  /*1190*/  SHFL.IDX PT, R0, R0, RZ, 0x1f ;  /* 0x00001fff00007589 */ /* 0x000ee400000e0000 */
[----:B---3--:R-:W-:-:S13]  /*11a0*/  R2UR UR4, R0 ;  /* 0x00000000000472ca */ /* 0x008fda00000e0000 */
[----:B------:R-:W-:-:S04]  /*11b0*/  ULEA.HI UR5, UR4, UR4, URZ, 0x1 ;  /* 0x0000000404057291 */ /* 0x000fc8000f8f083f */
[----:B------:R-:W-:-:S04]  /*11c0*/  ULOP3.LUT UR5, UR5, 0x1ffffe, URZ, 0xc0, !UPT ;  /* 0x001ffffe05057892 */ /* 0x000fc8000f8ec03f */
[----:B------:R-:W-:-:S03]  /*11d0*/  UIADD3 UR5, UR4, -UR5, URZ ;  /* 0x8000000504057290 */ /* 0x000fc6000fffe03f */
[----:B------:R-:W-:Y:S01]  /*11e0*/  ULDC UR4, c[0x0][0x28c] ;  /* 0x0000a30000047ab9 */ /* 0x000fe20000000800 */
[----:B------:R-:W-:Y:S01]  /*11f0*/  ULEA UR5, UR5, UR6, 0xb ;  /* 0x0000000605057291 */ /* 0x000fe2000f8e583f */
[----:B------:R-:W-:-:S03]  /*1200*/  ISETP.LT.AND P0, PT, RZ, UR4, PT ;  /* 0x00000004ff007c0c */ /* 0x000fc6000bf01270 */
[----:B------:R-:W-:-:S04]  /*1210*/  UIADD3 UR5, UR5, 0x100, URZ ;  /* 0x0000010005057890 */ /* 0x000fc8000fffe03f */
[----:B------:R-:W-:-:S04]  /*1220*/  USHF.R.U32.HI UR5, URZ, 0x4, UR5 ;  /* 0x000000043f057899 */ /* 0x000fc80008011605 */
[----:B------:R-:W-:-:S04]  /*1230*/  ULOP3.LUT UR5, UR5, 0x3fff, URZ, 0xc0, !UPT ;  /* 0x00003fff05057892 */ /* 0x000fc8000f8ec03f */
[----:B------:R-:W-:Y:S01]  /*1240*/  ULOP3.LUT UR45, UR5, 0x10000, URZ, 0xfc, !UPT ;  /* 0x00010000052d7892 */ /* 0x000fe2000f8efc3f */
[----:B------:R-:W-:Y:S11]  /*1250*/  @P0 BRA `(.L_x_13) ;  /* 0x0000000000400947 */ /* 0x000ff60003800000 */
[----:B------:R-:W-:Y:S01]  /*1260*/  MOV R0, 0x0 ;  /* 0x0000000000007802 */ /* 0x000fe20000000f00 */
[----:B------:R-:W-:Y:S01]  /*1270*/  ULDC.64 UR4, c[0x4][0x68] ;  /* 0x01001a0000047ab9 */ /* 0x000fe20000000a00 */
[----:B------:R-:W-:Y:S01]  /*1280*/  ULDC.64 UR6, c[0x4][0x8] ;  /* 0x0100020000067ab9 */ /* 0x000fe20000000a00 */
[----:B------:R-:W-:Y:S01]  /*1290*/  IMAD.U32 R4, RZ, RZ, UR4 ;  /* 0x00000004ff047e24 */ /* 0x000fe2000f8e00ff */
[----:B01----:R0:W1:Y:S01]  /*12a0*/  LDC.64 R2, c[0x4][R0] ;  /* 0x0100000000027b82 */ /* 0x0030620000000a00 */
[----:B------:R-:W-:Y:S01]  /*12b0*/  IMAD.U32 R5, RZ, RZ, UR5 ;  /* 0x00000005ff057e24 */ /* 0x000fe2000f8e00ff */
[----:B------:R-:W-:Y:S01]  /*12c0*/  ULDC.64 UR4, c[0x4][0x70] ;  /* 0x01001c0000047ab9 */ /* 0x000fe20000000a00 */
[----:B------:R-:W-:Y:S02]  /*12d0*/  IMAD.U32 R10, RZ, RZ, UR6 ;  /* 0x00000006ff0a7e24 */ /* 0x000fe4000f8e00ff */
[----:B------:R-:W-:Y:S02]  /*12e0*/  IMAD.U32 R6, RZ, RZ, UR4 ;  /* 0x00000004ff067e24 */ /* 0x000fe4000f8e00ff */
[----:B------:R-:W-:-:S02]  /*12f0*/  IMAD.U32 R7, RZ, RZ, UR5 ;  /* 0x00000005ff077e24 */ /* 0x000fc4000f8e00ff */
[----:B------:R-:W-:Y:S02]  /*1300*/  IMAD.U32 R11, RZ, RZ, UR7 ;  /* 0x00000007ff0b7e24 */ /* 0x000fe4000f8e00ff */
[----:B------:R-:W-:Y:S02]  /*1310*/  IMAD.MOV.U32 R8, RZ, RZ, 0x1e1 ;  /* 0x000001e1ff087424 */ /* 0x000fe400078e00ff */
[----:B------:R-:W-:Y:S02]  /*1320*/  IMAD.MOV.U32 R12, RZ, RZ, 0x1 ;  /* 0x00000001ff0c7424 */ /* 0x000fe400078e00ff */
[----:B0-----:R-:W-:-:S07]  /*1330*/  IMAD.MOV.U32 R13, RZ, RZ, RZ ;  /* 0x000000ffff0d7224 */ /* 0x001fce00078e00ff */
[----:B------:R-:W-:-:S07]  /*1340*/  LEPC R20, `(.L_x_13) ;  /* 0x000000001014794e */ /* 0x000fce0000000000 */
[----:B-12--5:R-:W-:Y:S05]  /*1350*/  CALL.ABS.NOINC R2 ;  /* 0x0000000002007343 */ /* 0x026fea0003c00000 */
.L_x_13:
[----:B------:R-:W-:-:S06]  /*1360*/  ULOP3.LUT UR4, UR40, 0x1, URZ, 0xfc, !UPT ;  /* 0x0000000128047892 */ /* 0x000fcc000f8efc3f */
[----:B------:R-:W-:-:S05]  /*1370*/  IMAD.U32 R0, RZ, RZ, UR4 ;  /* 0x00000004ff007e24 */ /* 0x000fca000f8e00ff */
[----:B------:R-:W-:-:S13]  /*1380*/  ISETP.NE.AND P0, PT, R0, 0x3, PT ;  /* 0x000000030000780c */ /* 0x000fda0003f05270 */
[----:B------:R-:W-:Y:S05]  /*1390*/  @!P0 BRA `(.L_x_14) ;  /* 0x0000000000048947 */ /* 0x000fea0003800000 */
[----:B------:R-:W-:Y:S01]  /*13a0*/  BPT.TRAP 0x1 ;  /* 0x000000040000795c */ /* 0x000fe20000300000 */
.L_x_14:
[----:B------:R-:W3:Y:S01]  /*13b0*/  S2UR UR5, SR_CgaCtaId ;  /* 0x00000000000579c3 */ /* 0x000ee20000008800 */
[----:B------:R-:W-:Y:S01]  /*13c0*/  UMOV UR4, 0x400 ;  /* 0x0000040000047882 */ /* 0x000fe20000000000 */
[----:B01----:R-:W-:Y:S02]  /*13d0*/  IMAD.U32 R2, RZ, RZ, UR39 ;  /* 0x00000027ff027e24 */ /* 0x003fe4000f8e00ff */
[----:B------:R-:W-:-:S03]  /*13e0*/  IMAD.U32 R3, RZ, RZ, UR38 ;  /* 0x00000026ff037e24 */ /* 0x000fc6000f8e00ff */
[----:B------:R-:W-:Y:S01]  /*13f0*/  SHF.L.U32 R2, R2, 0x1f, RZ ;  /* 0x0000001f02027819 */ /* 0x000fe200000006ff */
[----:B---3--:R-:W-:-:S06]  /*1400*/  ULEA UR4, UR5, UR4, 0x18 ;  /* 0x0000000405047291 */ /* 0x008fcc000f8ec03f */
[----:B------:R-:W-:-:S04]  /*1410*/  IMAD.U32 R0, RZ, RZ, UR4 ;  /* 0x00000004ff007e24 */ /* 0x000fc8000f8e00ff */
[----:B------:R-:W-:-:S04]  /*1420*/  IMAD R3, R3, 0x8, R0 ;  /* 0x0000000803037824 */ /* 0x000fc800078e0200 */
[----:B------:R0:W1:Y:S01]  /*1430*/  SYNCS.PHASECHK.TRANS64.TRYWAIT P1, [R3+URZ], R2 ;  /* 0x00000002030075a7 */ /* 0x000062000802017f */
[----:B------:R-:W-:Y:S05]  /*1440*/  @!P0 BRA `(.L_x_15) ;  /* 0x0000000000048947 */ /* 0x000fea0003800000 */
[----:B------:R-:W-:Y:S01]  /*1450*/  BPT.TRAP 0x1 ;  /* 0x000000040000795c */ /* 0x000fe20000300000 */
.L_x_15:
[----:B-1----:R-:W-:Y:S05]  /*1460*/  @P1 BRA `(.L_x_16) ;  /* 0x0000000000081947 */ /* 0x002fea0003800000 */
[----:B------:R-:W1:Y:S02]  /*1470*/  SYNCS.PHASECHK.TRANS64.TRYWAIT P1, [R3+URZ], R2 ;  /* 0x00000002030075a7 */ /* 0x000e64000802017f */
[----:B-1----:R-:W-:Y:S05]  /*1480*/  @!P1 BRA `(.L_x_17) ;  /* 0x0000010800f89947 */ /* 0x002fea0003800000 */
.L_x_16:
[----:B------:R-:W-:-:S04]  /*1490*/  UISETP.LT.AND UP0, UPT, UR43, 0x1, UPT ;  /* 0x000000012b00788c */ /* 0x000fc8000bf01270 */
[----:B------:R-:W-:-:S06]  /*14a0*/  USEL UR4, UR43, 0x1, UP0 ;  /* 0x000000012b047887 */ /* 0x000fcc0008000000 */
[----:B01----:R-:W-:Y:S01]  /*14b0*/  IMAD.U32 R3, RZ, RZ, UR4 ;  /* 0x00000004ff037e24 */ /* 0x003fe2000f8e00ff */
[----:B------:R-:W-:Y:S05]  /*14c0*/  WARPSYNC.ALL ;  /* 0x0000000000007948 */ /* 0x000fea0003800000 */
[----:B------:R-:W-:-:S04]  /*14d0*/  IADD3 R3, -R3, UR43, RZ ;  /* 0x0000002b03037c10 */ /* 0x000fc8000fffe1ff */
[----:B------:R-:W-:Y:S02]  /*14e0*/  ISETP.GE.AND P1, PT, R3, 0x1, PT ;  /* 0x000000010300780c */ /* 0x000fe40003f26270 */
[----:B------:R-:W-:Y:S01]  /*14f0*/  R2UR UR4, R0 ;  /* 0x00000000000472ca */ /* 0x000fe200000e0000 */
[----:B------:R-:W-:Y:S01]  /*1500*/  WARPGROUP.ARRIVE ;  /* 0x00000000000079c5 */ /* 0x000fe20000000000 */
[----:B------:R-:W-:Y:S01]  /*1510*/  UMOV UR5, 0xc0000010 ;  /* 0xc000001000057882 */ /* 0x000fe20000000000 */
[----:B------:R-:W-:-:S10]  /*1520*/  UMOV UR7, 0xc0000010 ;  /* 0xc000001000077882 */ /* 0x000fd40000000000 */
[----:B------:R-:W-:-:S04]  /*1530*/  UIADD3 UR4, UR4, 0xa100, URZ ;  /* 0x0000a10004047890 */ /* 0x000fc8000fffe03f */
[----:B------:R-:W-:-:S04]  /*1540*/  USHF.R.U32.HI UR4, URZ, 0x4, UR4 ;  /* 0x000000043f047899 */ /* 0x000fc80008011604 */
[----:B------:R-:W-:-:S04]  /*1550*/  ULOP3.LUT UR4, UR4, 0x3fff, URZ, 0xc0, !UPT ;  /* 0x00003fff04047892 */ /* 0x000fc8000f8ec03f */
[----:B------:R-:W-:Y:S02]  /*1560*/  ULOP3.LUT UR10, UR4, 0x10000, URZ, 0xfc, !UPT ;  /* 0x00010000040a7892 */ /* 0x000fe4000f8efc3f */
[----:B------:R-:W-:Y:S02]  /*1570*/  ULEA UR4, UR38, UR45, 0x9 ;  /* 0x0000002d26047291 */ /* 0x000fe4000f8e483f */
[----:B------:R-:W-:-:S09]  /*1580*/  ULEA UR6, UR38, UR10, 0x9 ;  /* 0x0000000a26067291 */ /* 0x000fd2000f8e483f */
[----:B------:R-:W-:Y:S01]  /*1590*/  IGMMA.64x256x32.S8.S8 R24, gdesc[UR4], RZ, !UPT, gsb0 ;  /* 0x06600000041879f1 */ /* 0x000fe2000c0410ff */
[----:B------:R-:W-:Y:S01]  /*15a0*/  UIADD3 UR4, UR4, 0x100, URZ ;  /* 0x0000010004047890 */ /* 0x000fe2000fffe03f */
[----:B------:R-:W-:Y:S01]  /*15b0*/  UMOV UR5, 0xc0000010 ;  /* 0xc000001000057882 */ /* 0x000fe20000000000 */
[----:B------:R-:W-:Y:S02]  /*15c0*/  WARPGROUP.DEPBAR.LE gsb0, 0x0 ;  /* 0x00008000000079c5 */ /* 0x000fe40000010000 */
[----:B------:R-:W-:Y:S04]  /*15d0*/  STL.64 [R1], R24 ;  /* 0x0000001801007387 */ /* 0x000fe80000100a00 */
[----:B------:R-:W-:Y:S04]  /*15e0*/  STL.64 [R1+0x8], R26 ;  /* 0x0000081a01007387 */ /* 0x000fe80000100a00 */
        /* <DEDUP_REMOVED lines=61> */
[----:B------:R0:W-:Y:S02]  /*19c0*/  STL.64 [R1+0x1f8], R150 ;  /* 0x0001f89601007387 */ /* 0x0001e40000100a00 */
[----:B0-----:R-:W-:-:S06]  /*19d0*/  WARPGROUP.ARRIVE ;  /* 0x00000000000079c5 */ /* 0x001fcc0000000000 */
[----:B------:R-:W-:Y:S03]  /*19e0*/  IGMMA.64x256x32.S8.S8 R24, gdesc[UR4], RZ, !UPT, gsb0 ;  /* 0x06600000041879f1 */ /* 0x000fe6000c0410ff */
[----:B------:R-:W-:Y:S02]  /*19f0*/  WARPGROUP.DEPBAR.LE gsb0, 0x0 ;  /* 0x00008000000079c5 */ /* 0x000fe40000010000 */
[----:B------:R-:W-:Y:S05]  /*1a00*/  @!P1 BRA `(.L_x_18) ;  /* 0x0000000c00909947 */ /* 0x000fea0003800000 */
[----:B------:R-:W-:Y:S02]  /*1a10*/  UIADD3 UR4, UR38, 0x1, URZ ;  /* 0x0000000126047890 */ /* 0x000fe4000fffe03f */
[----:B------:R-:W-:Y:S02]  /*1a20*/  UMOV UR9, UR38 ;  /* 0x0000002600097c82 */ /* 0x000fe40008000000 */
[----:B------:R-:W-:-:S04]  /*1a30*/  UISETP.NE.AND UP0, UPT, UR4, 0x5, UPT ;  /* 0x000000050400788c */ /* 0x000fc8000bf05270 */
[----:B------:R-:W-:Y:S02]  /*1a40*/  USEL UR5, URZ, 0x1, UP0 ;  /* 0x000000013f057887 */ /* 0x000fe40008000000 */
[----:B------:R-:W-:Y:S02]  /*1a50*/  USEL UR8, UR4, URZ, UP0 ;  /* 0x0000003f04087287 */ /* 0x000fe40008000000 */
[----:B------:R-:W-:-:S06]  /*1a60*/  ULOP3.LUT UR5, UR39, UR5, URZ, 0x3c, !UPT ;  /* 0x0000000527057292 */ /* 0x000fcc000f8e3c3f */
[----:B------:R-:W-:-:S07]  /*1a70*/  IMAD.U32 R2, RZ, RZ, UR5 ;  /* 0x00000005ff027e24 */ /* 0x000fce000f8e00ff */
.L_x_25:
[----:B01----:R-:W-:Y:S05]  /*1a80*/  @!P0 BRA `(.L_x_19) ;  /* 0x0000000000048947 */ /* 0x003fea0003800000 */
[----:B------:R-:W-:Y:S01]  /*1a90*/  BPT.TRAP 0x1 ;  /* 0x000000040000795c */ /* 0x000fe20000300000 */
.L_x_19:
[----:B------:R-:W0:Y:S01]  /*1aa0*/  S2UR UR5, SR_CgaCtaId ;  /* 0x00000000000579c3 */ /* 0x000e220000008800 */
[----:B------:R-:W-:Y:S01]  /*1ab0*/  UMOV UR4, 0x400 ;  /* 0x0000040000047882 */ /* 0x000fe20000000000 */
[----:B------:R-:W-:Y:S01]  /*1ac0*/  IMAD.U32 R4, RZ, RZ, UR8 ;  /* 0x00000008ff047e24 */ /* 0x000fe2000f8e00ff */
[----:B------:R-:W-:Y:S01]  /*1ad0*/  SHF.L.U32 R5, R2, 0x1f, RZ ;  /* 0x0000001f02057819 */ /* 0x000fe200000006ff */
[----:B0-----:R-:W-:-:S06]  /*1ae0*/  ULEA UR4, UR5, UR4, 0x18 ;  /* 0x0000000405047291 */ /* 0x001fcc000f8ec03f */
[----:B------:R-:W-:-:S04]  /*1af0*/  IMAD.U32 R0, RZ, RZ, UR4 ;  /* 0x00000004ff007e24 */ /* 0x000fc8000f8e00ff */
[----:B------:R-:W-:-:S04]  /*1b00*/  IMAD R4, R4, 0x8, R0 ;  /* 0x0000000804047824 */ /* 0x000fc800078e0200 */
[----:B------:R0:W1:Y:S01]  /*1b10*/  SYNCS.PHASECHK.TRANS64.TRYWAIT P1, [R4+URZ], R5 ;  /* 0x00000005040075a7 */ /* 0x000062000802017f */
[----:B------:R-:W-:Y:S05]  /*1b20*/  @!P0 BRA `(.L_x_20) ;  /* 0x0000000000048947 */ /* 0x000fea0003800000 */
[----:B------:R-:W-:Y:S01]  /*1b30*/  BPT.TRAP 0x1 ;  /* 0x000000040000795c */ /* 0x000fe20000300000 */
.L_x_20:
[----:B-1----:R-:W-:Y:S05]  /*1b40*/  @P1 BRA `(.L_x_21) ;  /* 0x0000000000081947 */ /* 0x002fea0003800000 */
[----:B------:R-:W1:Y:S02]  /*1b50*/  SYNCS.PHASECHK.TRANS64.TRYWAIT P1, [R4+URZ], R5 ;  /* 0x00000005040075a7 */ /* 0x000e64000802017f */
[----:B-1----:R-:W-:Y:S05]  /*1b60*/  @!P1 BRA `(.L_x_22) ;  /* 0x0000010400549947 */ /* 0x002fea0003800000 */
.L_x_21:
        /* <DEDUP_REMOVED lines=21> */
[----:B------:R3:W-:Y:S04]  /*1cc0*/  STL.64 [R1+0x208], R108 ;  /* 0x0002086c01007387 */ /* 0x0007e80000100a00 */
[----:B---3--:R-:W3:Y:S04]  /*1cd0*/  LDL.LU.64 R108, [R1] ;  /* 0x00000000016c7983 */ /* 0x008ee80000300a00 */
[----:B------:R-:W3:Y:S04]  /*1ce0*/  LDL.LU.64 R110, [R1+0x8] ;  /* 0x00000800016e7983 */ /* 0x000ee80000300a00 */
        /* <DEDUP_REMOVED lines=61> */
[----:B------:R-:W3:Y:S01]  /*20c0*/  LDL.LU.64 R234, [R1+0x1f8] ;  /* 0x0001f80001ea7983 */ /* 0x000ee20000300a00 */
[----:B------:R-:W-:-:S02]  /*20d0*/  ULEA UR4, UR8, UR45, 0x9 ;  /* 0x0000002d08047291 */ /* 0x000fc4000f8e483f */
[----:B------:R-:W-:Y:S01]  /*20e0*/  ULEA UR6, UR8, UR10, 0x9 ;  /* 0x0000000a08067291 */ /* 0x000fe2000f8e483f */
[----:B------:R-:W-:Y:S01]  /*20f0*/  UMOV UR5, 0xc0000010 ;  /* 0xc000001000057882 */ /* 0x000fe20000000000 */
[----:B------:R-:W-:Y:S01]  /*2100*/  UMOV UR7, 0xc0000010 ;  /* 0xc000001000077882 */ /* 0x000fe20000000000 */
[----:B---3--:R-:W-:-:S06]  /*2110*/  WARPGROUP.ARRIVE ;  /* 0x00000000000079c5 */ /* 0x008fcc0000000000 */
[----:B------:R-:W-:Y:S03]  /*2120*/  IGMMA.64x256x32.S8.S8 R108, gdesc[UR4], R108, gsb0 ;  /* 0x06600000046c79f1 */ /* 0x000fe6000804106c */
        /* <DEDUP_REMOVED lines=65> */
[----:B---3--:R-:W3:Y:S04]  /*2540*/  LDL.LU.64 R150, [R1+0x2b0] ;  /* 0x0002b00001967983 */ /* 0x008ee80000300a00 */
        /* <DEDUP_REMOVED lines=21> */
[----:B------:R-:W-:Y:S01]  /*26a0*/  UIADD3 UR4, UR4, 0x100, URZ ;  /* 0x0000010004047890 */ /* 0x000fe2000fffe03f */
[----:B------:R-:W-:Y:S01]  /*26b0*/  UMOV UR5, 0xc0000010 ;  /* 0xc000001000057882 */ /* 0x000fe20000000000 */
[----:B---3--:R-:W-:-:S07]  /*26c0*/  WARPGROUP.ARRIVE ;  /* 0x00000000000079c5 */ /* 0x008fce0000000000 */
[----:B------:R-:W-:Y:S03]  /*26d0*/  IGMMA.64x256x32.S8.S8 R24, gdesc[UR4], R24, gsb0 ;  /* 0x06600000041879f1 */ /* 0x000fe60008041018 */
[----:B------:R-:W-:Y:S02]  /*26e0*/  WARPGROUP.DEPBAR.LE gsb0, 0x0 ;  /* 0x00008000000079c5 */ /* 0x000fe40000010000 */
[----:B----4-:R-:W-:Y:S05]  /*26f0*/  @!P0 BRA `(.L_x_23) ;  /* 0x0000000000048947 */ /* 0x010fea0003800000 */
[----:B------:R-:W-:Y:S01]  /*2700*/  BPT.TRAP 0x1 ;  /* 0x000000040000795c */ /* 0x000fe20000300000 */
.L_x_23:
[----:B------:R-:W-:Y:S01]  /*2710*/  R2UR UR4, R0 ;  /* 0x00000000000472ca */ /* 0x000fe200000e0000 */
[----:B------:R-:W-:-:S06]  /*2720*/  UISETP.GT.U32.AND UP0, UPT, UR40, 0x1, UPT ;  /* 0x000000012800788c */ /* 0x000fcc000bf04070 */
[----:B------:R-:W-:-:S06]  /*2730*/  PLOP3.LUT P1, PT, PT, PT, UP0, 0x80, 0x0 ;  /* 0x000000000000781c */ /* 0x000fcc0003f2f008 */
[----:B------:R-:W-:-:S04]  /*2740*/  ULEA UR4, UR9, UR4, 0x3 ;  /* 0x0000000409047291 */ /* 0x000fc8000f8e183f */
[----:B------:R-:W-:-:S04]  /*2750*/  UIADD3 UR4, UR4, 0x28, URZ ;  /* 0x0000002804047890 */ /* 0x000fc8000fffe03f */
[----:B------:R-:W-:-:S09]  /*2760*/  UPRMT UR4, URZ, 0x654, UR4 ;  /* 0x000006543f047896 */ /* 0x000fd20008000004 */
[----:B------:R-:W-:Y:S01]  /*2770*/  SYNCS.ARRIVE.TRANS64.RED.A1T0 RZ, [UR4], RZ ;  /* 0x000000ffffff79a7 */ /* 0x000fe20008100404 */
[----:B------:R-:W-:Y:S05]  /*2780*/  @P1 BRA `(.L_x_24) ;  /* 0x0000000000041947 */ /* 0x000fea0003800000 */
[----:B------:R-:W-:Y:S01]  /*2790*/  BPT.TRAP 0x1 ;  /* 0x000000040000795c */ /* 0x000fe20000300000 */
.L_x_24:
[----:B------:R-:W-:Y:S01]  /*27a0*/  UIADD3 UR8, UR8, 0x1, URZ ;  /* 0x0000000108087890 */ /* 0x000fe2000fffe03f */
[C---:B------:R-:W-:Y:S01]  /*27b0*/  ISETP.GT.AND P1, PT, R3.reuse, 0x1, PT ;  /* 0x000000010300780c */ /* 0x040fe20003f24270 */
[----:B------:R-:W-:Y:S01]  /*27c0*/  UIADD3 UR9, UR9, 0x1, URZ ;  /* 0x0000000109097890 */ /* 0x000fe2000fffe03f */
[----:B------:R-:W-:Y:S01]  /*27d0*/  VIADD R3, R3, 0xffffffff ;  /* 0xffffffff03037836 */ /* 0x000fe20000000000 */
[----:B------:R-:W-:Y:S02]  /*27e0*/  UISETP.NE.AND UP0, UPT, UR8, 0x5, UPT ;  /* 0x000000050800788c */ /* 0x000fe4000bf05270 */
[----:B------:R-:W-:Y:S02]  /*27f0*/  UISETP.NE.AND UP1, UPT, UR9, 0x5, UPT ;  /* 0x000000050900788c */ /* 0x000fe4000bf25270 */
[----:B------:R-:W-:Y:S02]  /*2800*/  USEL UR4, URZ, 0x1, UP0 ;  /* 0x000000013f047887 */ /* 0x000fe40008000000 */
[----:B------:R-:W-:-:S02]  /*2810*/  USEL UR8, UR8, URZ, UP0 ;  /* 0x0000003f08087287 */ /* 0x000fc40008000000 */
[----:B------:R-:W-:Y:S02]  /*2820*/  USEL UR9, UR9, URZ, UP1 ;  /* 0x0000003f09097287 */ /* 0x000fe40008800000 */
[----:B------:R-:W-:Y:S01]  /*2830*/  LOP3.LUT R2, R2, UR4, RZ, 0x3c, !PT ;  /* 0x0000000402027c12 */ /* 0x000fe2000f8e3cff */
[----:B------:R-:W-:Y:S09]  /*2840*/  @P1 BRA `(.L_x_25) ;  /* 0xfffffff0008c1947 */ /* 0x000ff2000383ffff */
.L_x_18:
[----:B------:R-:W3:Y:S02]  /*2850*/  LDC R2, c[0x0][0x28c] ;  /* 0x0000a300ff027b82 */ /* 0x000ee40000000800 */
[----:B---3--:R-:W-:-:S13]  /*2860*/  ISETP.GE.AND P1, PT, R2, 0x1, PT ;  /* 0x000000010200780c */ /* 0x008fda0003f26270 */
[----:B------:R-:W-:Y:S05]  /*2870*/  @!P1 BRA `(.L_x_26) ;  /* 0x0000000000449947 */ /* 0x000fea0003800000 */
[----:B------:R-:W-:Y:S05]  /*2880*/  @!P0 BRA `(.L_x_27) ;  /* 0x0000000000048947 */ /* 0x000fea0003800000 */
[----:B------:R-:W-:Y:S01]  /*2890*/  BPT.TRAP 0x1 ;  /* 0x000000040000795c */ /* 0x000fe20000300000 */
.L_x_27:
[----:B------:R-:W-:-:S04]  /*28a0*/  UISETP.LT.AND UP0, UPT, UR43, 0x1, UPT ;  /* 0x000000012b00788c */ /* 0x000fc8000bf01270 */
[----:B------:R-:W-:Y:S02]  /*28b0*/  USEL UR6, UR43, 0x1, UP0 ;  /* 0x000000012b067887 */ /* 0x000fe40008000000 */
[----:B------:R-:W-:Y:S02]  /*28c0*/  UISETP.GT.U32.AND UP0, UPT, UR40, 0x1, UPT ;  /* 0x000000012800788c */ /* 0x000fe4000bf04070 */
[----:B------:R-:W-:-:S04]  /*28d0*/  UIADD3 UR6, UR38, UR43, -UR6 ;  /* 0x0000002b26067290 */ /* 0x000fc8000fffe806 */
[----:B------:R-:W-:Y:S01]  /*28e0*/  UIMAD.WIDE.U32 UR4, UR6, -0x33333333, URZ ;  /* 0xcccccccd060478a5 */ /* 0x000fe2000f8e003f */
[----:B------:R-:W-:-:S03]  /*28f0*/  PLOP3.LUT P0, PT, PT, PT, UP0, 0x80, 0x0 ;  /* 0x000000000000781c */ /* 0x000fc60003f0f008 */
[----:B------:R-:W-:-:S04]  /*2900*/  USHF.R.U32.HI UR4, URZ, 0x2, UR5 ;  /* 0x000000023f047899 */ /* 0x000fc80008011605 */
[----:B------:R-:W-:-:S06]  /*2910*/  UIMAD UR6, UR4, -0x5, UR6 ;  /* 0xfffffffb040678a4 */ /* 0x000fcc000f8e0206 */
[----:B------:R-:W-:-:S04]  /*2920*/  IMAD.U32 R2, RZ, RZ, UR6 ;  /* 0x00000006ff027e24 */ /* 0x000fc8000f8e00ff */
[----:B------:R-:W-:-:S04]  /*2930*/  IMAD R0, R2, 0x8, R0 ;  /* 0x0000000802007824 */ /* 0x000fc800078e0200 */
[----:B------:R-:W-:-:S05]  /*2940*/  VIADD R0, R0, 0x28 ;  /* 0x0000002800007836 */ /* 0x000fca0000000000 */
[----:B------:R-:W-:-:S04]  /*2950*/  PRMT R0, RZ, 0x654, R0 ;  /* 0x00000654ff007816 */ /* 0x000fc80000000000 */
[----:B------:R3:W-:Y:S01]  /*2960*/  SYNCS.ARRIVE.TRANS64.RED.A1T0 RZ, [R0+URZ], RZ ;  /* 0x000000ff00ff79a7 */ /* 0x0007e2000810043f */
[----:B------:R-:W-:Y:S05]  /*2970*/  @P0 BRA `(.L_x_26) ;  /* 0x0000000000040947 */ /* 0x000fea0003800000 */
[----:B------:R-:W-:Y:S01]  /*2980*/  BPT.TRAP 0x1 ;  /* 0x000000040000795c */ /* 0x000fe20000300000 */
.L_x_26:
[----:B------:R-:W4:Y:S01]  /*2990*/  S2R R6, SR_TID.X ;  /* 0x0000000000067919 */ /* 0x000f220000002100 */
[----:B------:R-:W-:Y:S01]  /*29a0*/  IMAD.MOV.U32 R13, RZ, RZ, 0x6540 ;  /* 0x00006540ff0d7424 */ /* 0x000fe200078e00ff */
[----:B------:R-:W-:Y:S02]  /*29b0*/  UIMAD.WIDE UR8, UR42, 0x100, URZ ;  /* 0x000001002a0878a5 */ /* 0x000fe4000f8e023f */
[----:B------:R-:W-:Y:S01]  /*29c0*/  USHF.R.S32.HI UR10, URZ, 0x1f, UR44 ;  /* 0x0000001f3f0a7899 */ /* 0x000fe2000801142c */
[----:B------:R-:W-:Y:S01]  /*29d0*/  ULDC.64 UR6, c[0x0][0x5d0] ;  /* 0x0001740000067ab9 */ /* 0x000fe20000000a00 */
[----:B------:R-:W-:Y:S02]  /*29e0*/  USHF.L.U32 UR42, UR42, 0x8, URZ ;  /* 0x000000082a2a7899 */ /* 0x000fe4000800063f */
[----:B------:R-:W-:Y:S02]  /*29f0*/  UIMAD UR4, UR10, UR6, URZ ;  /* 0x000000060a0472a4 */ /* 0x000fe4000f8e023f */
[----:B------:R-:W-:-:S02]  /*2a00*/  UIADD3 UR38, UR43, UR38, URZ ;  /* 0x000000262b267290 */ /* 0x000fc4000fffe03f */
[----:B------:R-:W-:Y:S02]  /*2a10*/  UIMAD UR4, UR44, UR7, UR4 ;  /* 0x000000072c0472a4 */ /* 0x000fe4000f8e0204 */
[----:B------:R-:W-:Y:S02]  /*2a20*/  UISETP.GT.U32.AND UP1, UPT, UR38, 0x4, UPT ;  /* 0x000000042600788c */ /* 0x000fe4000bf24070 */
[----:B------:R-:W-:Y:S02]  /*2a30*/  UISETP.GE.U32.AND UP2, UPT, UR43, 0x5, UPT ;  /* 0x000000052b00788c */ /* 0x000fe4000bf46070 */
[----:B------:R-:W-:Y:S01]  /*2a40*/  UISETP.LT.U32.AND UP1, UPT, UR43, 0x5, UP1 ;  /* 0x000000052b00788c */ /* 0x000fe20008f21070 */
[--C-:B----4-:R-:W-:Y:S01]  /*2a50*/  SHF.R.U32.HI R2, RZ, 0x7, R6.reuse ;  /* 0x00000007ff027819 */ /* 0x110fe20000011606 */
[----:B------:R-:W-:Y:S01]  /*2a60*/  IMAD.SHL.U32 R12, R6, 0x2, RZ ;  /* 0x00000002060c7824 */ /* 0x000fe200078e00ff */
[----:B------:R-:W-:Y:S02]  /*2a70*/  SHF.R.U32.HI R3, RZ, 0x2, R6 ;  /* 0x00000002ff037819 */ /* 0x000fe40000011606 */
[----:B------:R-:W-:-:S02]  /*2a80*/  LOP3.LUT R2, R2, 0x1, RZ, 0xc0, !PT ;  /* 0x0000000102027812 */ /* 0x000fc400078ec0ff */
[----:B01----:R-:W-:Y:S02]  /*2a90*/  LOP3.LUT R4, R6, 0x60, RZ, 0xc0, !PT ;  /* 0x0000006006047812 */ /* 0x003fe400078ec0ff */
[----:B------:R-:W-:Y:S01]  /*2aa0*/  LOP3.LUT R3, R3, 0x7, RZ, 0xc0, !PT ;  /* 0x0000000703037812 */ /* 0x000fe200078ec0ff */
[----:B------:R-:W-:Y:S01]  /*2ab0*/  IMAD.SHL.U32 R158, R2, 0x40, RZ ;  /* 0x00000040029e7824 */ /* 0x000fe200078e00ff */
[----:B------:R-:W-:Y:S02]  /*2ac0*/  LOP3.LUT R12, R12, 0x6, RZ, 0xc0, !PT ;  /* 0x000000060c0c7812 */ /* 0x000fe400078ec0ff */
[----:B------:R-:W-:Y:S02]  /*2ad0*/  SHF.R.U32.HI R4, RZ, 0x1, R4 ;  /* 0x00000001ff047819 */ /* 0x000fe40000011604 */
[--C-:B------:R-:W-:Y:S02]  /*2ae0*/  LOP3.LUT R158, R158, 0x40, R3.reuse, 0xe2, !PT ;  /* 0x000000409e9e7812 */ /* 0x100fe400078ee203 */
[----:B------:R-:W-:Y:S01]  /*2af0*/  PRMT R12, R12, R13, UR41 ;  /* 0x000000290c0c7e16 */ /* 0x000fe2000800000d */
[----:B------:R-:W-:Y:S01]  /*2b00*/  USHF.L.U32 UR41, UR41, 0x8, URZ ;  /* 0x0000000829297899 */ /* 0x000fe2000800063f */
[----:B---3--:R-:W-:Y:S01]  /*2b10*/  IADD3 R0, RZ, -R4, -R3 ;  /* 0x80000004ff007210 */ /* 0x008fe20007ffe803 */
[----:B------:R-:W-:Y:S01]  /*2b20*/  IMAD.MOV.U32 R3, RZ, RZ, -0x2 ;  /* 0xfffffffeff037424 */ /* 0x000fe200078e00ff */
[----:B------:R-:W-:Y:S01]  /*2b30*/  LOP3.LUT R158, R158, UR8, R4, 0xfe, !PT ;  /* 0x000000089e9e7c12 */ /* 0x000fe2000f8efe04 */
[----:B------:R-:W-:Y:S01]  /*2b40*/  IMAD.U32 R4, RZ, RZ, UR6 ;  /* 0x00000006ff047e24 */ /* 0x000fe2000f8e00ff */
[----:B------:R-:W-:Y:S01]  /*2b50*/  SHF.R.S32.HI R13, RZ, 0x1f, R12 ;  /* 0x0000001fff0d7819 */ /* 0x000fe2000001140c */
[----:B------:R-:W-:Y:S01]  /*2b60*/  ULDC UR6, c[0x0][0x284] ;  /* 0x0000a10000067ab9 */ /* 0x000fe20000000800 */
[----:B------:R-:W-:-:S02]  /*2b70*/  IMAD R0, R2, -0x40, R0 ;  /* 0xffffffc002007824 */ /* 0x000fc400078e0200 */
[----:B--2---:R-:W-:Y:S02]  /*2b80*/  IMAD.U32 R19, RZ, RZ, UR6 ;  /* 0x00000006ff137e24 */ /* 0x004fe4000f8e00ff */
[----:B------:R-:W-:-:S03]  /*2b90*/  IMAD.WIDE.U32 R4, R4, UR44, R12 ;  /* 0x0000002c04047c25 */ /* 0x000fc6000f8e000c */
[----:B------:R-:W-:Y:S01]  /*2ba0*/  IADD3 R19, R19, -UR42, R0 ;  /* 0x8000002a13137c10 */ /* 0x000fe2000fffe000 */
[----:B------:R-:W-:Y:S01]  /*2bb0*/  VIADD R5, R5, UR4 ;  /* 0x0000000405057c36 */ /* 0x000fe20008000000 */
[----:B------:R-:W-:Y:S01]  /*2bc0*/  ULDC UR4, c[0x0][0x288] ;  /* 0x0000a20000047ab9 */ /* 0x000fe20000000800 */
[----:B------:R-:W-:Y:S01]  /*2bd0*/  LOP3.LUT R0, R6, 0x3, RZ, 0xc0, !PT ;  /* 0x0000000306007812 */ /* 0x000fe200078ec0ff */
[----:B------:R-:W-:-:S04]  /*2be0*/  UISETP.GE.AND UP0, UPT, UR41, UR4, UPT ;  /* 0x000000042900728c */ /* 0x000fc8000bf06270 */
[----:B------:R-:W-:Y:S01]  /*2bf0*/  UISETP.GE.OR UP0, UPT, UR42, UR6, UP0 ;  /* 0x000000062a00728c */ /* 0x000fe20008706670 */
[----:B------:R-:W-:Y:S01]  /*2c00*/  IMAD R0, R0, R3, UR4 ;  /* 0x0000000400007e24 */ /* 0x000fe2000f8e0203 */
[----:B------:R-:W-:Y:S02]  /*2c10*/  UIMAD.WIDE.U32 UR4, UR38, -0x33333333, URZ ;  /* 0xcccccccd260478a5 */ /* 0x000fe4000f8e003f */
[----:B------:R-:W-:Y:S01]  /*2c20*/  USEL UR6, URZ, 0x1, !UP1 ;  /* 0x000000013f067887 */ /* 0x000fe2000c800000 */
[----:B------:R-:W-:Y:S01]  /*2c30*/  VIADD R0, R0, -UR41 ;  /* 0x8000002900007c36 */ /* 0x000fe20008000000 */
[----:B------:R-:W-:Y:S01]  /*2c40*/  PLOP3.LUT P0, PT, PT, PT, UP0, 0x80, 0x0 ;  /* 0x000000000000781c */ /* 0x000fe20003f0f008 */
[----:B------:R-:W-:Y:S02]  /*2c50*/  USHF.R.U32.HI UR4, URZ, 0x2, UR5 ;  /* 0x000000023f047899 */ /* 0x000fe40008011605 */
[----:B------:R-:W-:Y:S02]  /*2c60*/  ULOP3.LUT UR39, UR39, UR6, URZ, 0x3c, !UPT ;  /* 0x0000000627277292 */ /* 0x000fe4000f8e3c3f */
[----:B------:R-:W-:-:S02]  /*2c70*/  UIMAD UR38, UR4, -0x5, UR38 ;  /* 0xfffffffb042678a4 */ /* 0x000fc4000f8e0226 */
[----:B------:R-:W-:Y:S01]  /*2c80*/  @UP2 ULOP3.LUT UR39, UR39, 0x1, UR4, 0x78, !UPT ;  /* 0x0000000127272892 */ /* 0x000fe2000f8e7804 */
[----:B------:R-:W-:-:S05]  /*2c90*/  UMOV UR42, 0xffffffff ;  /* 0xffffffff002a7882 */ /* 0x000fca0000000000 */
[----:B------:R-:W-:Y:S06]  /*2ca0*/  @P0 BRA `(.L_x_28) ;  /* 0x000000d000f80947 */ /* 0x000fec0003800000 */
[----:B------:R-:W0:Y:S01]  /*2cb0*/  LDC.64 R2, c[0x0][0x5c8] ;  /* 0x00017200ff027b82 */ /* 0x000e220000000a00 */
[----:B------:R-:W-:Y:S01]  /*2cc0*/  ULDC.64 UR4, c[0x0][0x5c0] ;  /* 0x0001700000047ab9 */ /* 0x000fe20000000a00 */
[----:B------:R-:W-:Y:S01]  /*2cd0*/  BSSY B0, `(.L_x_28) ;  /* 0x0000d3b000007945 */ /* 0x000fe20003800000 */
[C---:B0-----:R-:W-:Y:S01]  /*2ce0*/  IMAD R6, R2.reuse, UR9, RZ ;  /* 0x0000000902067c24 */ /* 0x041fe2000f8e02ff */
[----:B------:R-:W-:Y:S01]  /*2cf0*/  SHF.L.U64.HI R9, R2, 0x3, R3 ;  /* 0x0000000302097819 */ /* 0x000fe20000010203 */
[----:B------:R-:W-:-:S04]  /*2d00*/  IMAD.WIDE.U32 R4, R158, R2, R4 ;  /* 0x000000029e047225 */ /* 0x000fc800078e0004 */
[----:B------:R-:W-:Y:S01]  /*2d10*/  IMAD R6, R158, R3, R6 ;  /* 0x000000039e067224 */ /* 0x000fe200078e0206 */
[----:B------:R-:W-:Y:S01]  /*2d20*/  IADD3 R4, P0, R4, UR4, RZ ;  /* 0x0000000404047c10 */ /* 0x000fe2000ff1e0ff */
[----:B------:R-:W-:Y:S02]  /*2d30*/  IMAD.SHL.U32 R8, R2, 0x8, RZ ;  /* 0x0000000802087824 */ /* 0x000fe400078e00ff */
[----:B------:R-:W-:-:S03]  /*2d40*/  IMAD.IADD R6, R5, 0x1, R6 ;  /* 0x0000000105067824 */ /* 0x000fc600078e0206 */
[-C--:B------:R-:W-:Y:S02]  /*2d50*/  IADD3 R10, P1, R8, R4.reuse, RZ ;  /* 0x00000004080a7210 */ /* 0x080fe40007f3e0ff */
[----:B------:R-:W-:Y:S02]  /*2d60*/  IADD3.X R5, R6, UR5, RZ, P0, !PT ;  /* 0x0000000506057c10 */ /* 0x000fe400087fe4ff */
[----:B------:R-:W-:-:S03]  /*2d70*/  LEA R6, P0, R2, R4, 0x7 ;  /* 0x0000000402067211 */ /* 0x000fc600078038ff */
[----:B------:R-:W-:Y:S01]  /*2d80*/  IMAD.X R11, R9, 0x1, R5, P1 ;  /* 0x00000001090b7824 */ /* 0x000fe200008e0605 */
[----:B------:R-:W-:Y:S02]  /*2d90*/  LEA.HI.X R7, R2, R5, R3, 0x7, P0 ;  /* 0x0000000502077211 */ /* 0x000fe400000f3c03 */
[----:B-----5:R-:W-:Y:S02]  /*2da0*/  ISETP.NE.AND P0, PT, R18, RZ, PT ;  /* 0x000000ff1200720c */ /* 0x020fe40003f05270 */
[----:B------:R-:W-:-:S05]  /*2db0*/  IADD3 R8, P2, R8, R6, RZ ;  /* 0x0000000608087210 */ /* 0x000fca0007f5e0ff */
[----:B------:R-:W-:-:S06]  /*2dc0*/  IMAD.X R9, R9, 0x1, R7, P2 ;  /* 0x0000000109097824 */ /* 0x000fcc00010e0607 */
[----:B------:R-:W-:Y:S05]  /*2dd0*/  @!P0 BRA `(.L_x_29) ;  /* 0x0000009800988947 */ /* 0x000fea0003800000 */
[----:B------:R-:W0:Y:S01]  /*2de0*/  LDC.64 R20, c[0x0][0x5b0] ;  /* 0x00016c00ff147b82 */ /* 0x000e220000000a00 */
[----:B------:R-:W-:Y:S01]  /*2df0*/  ULDC.64 UR6, c[0x0][0x5b8] ;  /* 0x00016e0000067ab9 */ /* 0x000fe20000000a00 */
[----:B------:R-:W-:Y:S01]  /*2e00*/  ISETP.GE.AND P1, PT, R19, 0x1, PT ;  /* 0x000000011300780c */ /* 0x000fe20003f26270 */
[----:B------:R-:W-:Y:S02]  /*2e10*/  UIMAD UR4, UR10, UR6, URZ ;  /* 0x000000060a0472a4 */ /* 0x000fe4000f8e023f */
[----:B------:R-:W-:Y:S01]  /*2e20*/  IMAD.U32 R154, RZ, RZ, UR6 ;  /* 0x00000006ff9a7e24 */ /* 0x000fe2000f8e00ff */
[----:B------:R-:W-:Y:S01]  /*2e30*/  BSSY B1, `(.L_x_30) ;  /* 0x000000e000017945 */ /* 0x000fe20003800000 */
[----:B------:R-:W-:Y:S01]  /*2e40*/  ISETP.LT.OR P2, PT, R0, 0x1, !P1 ;  /* 0x000000010000780c */ /* 0x000fe20004f41670 */
[----:B------:R-:W-:Y:S01]  /*2e50*/  UIMAD UR4, UR44, UR7, UR4 ;  /* 0x000000072c0472a4 */ /* 0x000fe2000f8e0204 */
[----:B------:R-:W1:Y:S01]  /*2e60*/  LDC.64 R22, c[0x0][0x5a8] ;  /* 0x00016a00ff167b82 */ /* 0x000e620000000a00 */
[----:B------:R-:W-:-:S04]  /*2e70*/  IMAD.WIDE.U32 R154, R154, UR44, R12 ;  /* 0x0000002c9a9a7c25 */ /* 0x000fc8000f8e000c */
[----:B------:R-:W-:Y:S02]  /*2e80*/  VIADD R153, R155, UR4 ;  /* 0x000000049b997c36 */ /* 0x000fe40008000000 */
[----:B------:R-:W-:Y:S02]  /*2e90*/  IMAD.MOV.U32 R152, RZ, RZ, R154 ;  /* 0x000000ffff987224 */ /* 0x000fe400078e009a */
[----:B0-----:R-:W-:Y:S02]  /*2ea0*/  IMAD R159, R20, UR9, RZ ;  /* 0x00000009149f7c24 */ /* 0x001fe4000f8e02ff */
[----:B------:R-:W-:-:S04]  /*2eb0*/  IMAD.WIDE.U32 R2, R158, R20, R152 ;  /* 0x000000149e027225 */ /* 0x000fc800078e0098 */
[----:B------:R-:W-:Y:S01]  /*2ec0*/  IMAD R159, R158, R21, R159 ;  /* 0x000000159e9f7224 */ /* 0x000fe200078e029f */
[----:B-1----:R-:W-:-:S04]  /*2ed0*/  IADD3 R14, P0, R2, R22, RZ ;  /* 0x00000016020e7210 */ /* 0x002fc80007f1e0ff */
[----:B------:R-:W-:Y:S01]  /*2ee0*/  IADD3.X R15, R23, R3, R159, P0, !PT ;  /* 0x00000003170f7210 */ /* 0x000fe200007fe49f */
[----:B------:R-:W-:Y:S08]  /*2ef0*/  @P2 BRA `(.L_x_31) ;  /* 0x0000000000042947 */ /* 0x000ff00003800000 */
[----:B------:R0:W5:Y:S02]  /*2f00*/  LDG.E.U8 R16, desc[UR36][R14.64] ;  /* 0x000000240e107981 */ /* 0x000164000c1e1100 */
.L_x_31:
[----:B------:R-:W-:Y:S05]  /*2f10*/  BSYNC B1 ;  /* 0x0000000000017941 */ /* 0x000fea0003800000 */
.L_x_30:
[----:B------:R-:W2:Y:S01]  /*2f20*/  LDL.LU R3, [R1] ;  /* 0x0000000001037983 */ /* 0x000ea20000300800 */
[----:B-----5:R-:W-:Y:S01]  /*2f30*/  LOP3.LUT R2, R16, 0xffff, RZ, 0xc0, !PT ;  /* 0x0000ffff10027812 */ /* 0x020fe200078ec0ff */
[----:B------:R-:W-:Y:S01]  /*2f40*/  BSSY B1, `(.L_x_32) ;  /* 0x000000a000017945 */ /* 0x000fe20003800000 */
[----:B------:R-:W-:Y:S02]  /*2f50*/  ISETP.LT.OR P0, PT, R0, 0x2, !P1 ;  /* 0x000000020000780c */ /* 0x000fe40004f01670 */
[----:B------:R-:W-:-:S05]  /*2f60*/  PRMT R2, R2, 0x8880, RZ ;  /* 0x0000888002027816 */ /* 0x000fca00000000ff */
[----:B------:R-:W-:-:S04]  /*2f70*/  IMAD R2, R2, R18, RZ ;  /* 0x0000001202027224 */ /* 0x000fc800078e02ff */
[----:B--2---:R-:W-:-:S05]  /*2f80*/  @!P2 IMAD R3, R3, R17, R2 ;  /* 0x000000110303a224 */ /* 0x004fca00078e0202 */
[----:B------:R1:W-:Y:S01]  /*2f90*/  @!P2 STG.E.U8 desc[UR36][R4.64], R3 ;  /* 0x000000030400a986 */ /* 0x0003e2000c101124 */
[----:B------:R-:W-:Y:S05]  /*2fa0*/  @P0 BRA `(.L_x_33) ;  /* 0x00000000000c0947 */ /* 0x000fea0003800000 */
[----:B------:R-:W2:Y:S02]  /*2fb0*/  LDG.E.U8 R16, desc[UR36][R14.64+0x1] ;  /* 0x000001240e107981 */ /* 0x000ea4000c1e1100 */
[----:B--2---:R-:W-:-:S05]  /*2fc0*/  PRMT R2, R16, 0x8880, RZ ;  /* 0x0000888010027816 */ /* 0x004fca00000000ff */
[----:B------:R-:W-:-:S07]  /*2fd0*/  IMAD R2, R2, R18, RZ ;  /* 0x0000001202027224 */ /* 0x000fce00078e02ff */
.L_x_33:
[----:B------:R-:W-:Y:S05]  /*2fe0*/  BSYNC B1 ;  /* 0x0000000000017941 */ /* 0x000fea0003800000 */
.L_x_32:
[----:B-1----:R-:W2:Y:S01]  /*2ff0*/  LDL.LU R3, [R1+0x4] ;  /* 0x0000040001037983 */ /* 0x002ea20000300800 */
[C---:B------:R-:W-:Y:S01]  /*3000*/  SHF.L.U64.HI R157, R20.reuse, 0x3, R21 ;  /* 0x00000003149d7819 */ /* 0x040fe20000010215 */
[----:B------:R-:W-:Y:S01]  /*3010*/  IMAD.SHL.U32 R156, R20, 0x8, RZ ;  /* 0x00000008149c7824 */ /* 0x000fe200078e00ff */
[----:B------:R-:W-:Y:S03]  /*3020*/  BSSY B1, `(.L_x_34) ;  /* 0x000000d000017945 */ /* 0x000fe60003800000 */
[----:B------:R-:W-:-:S04]  /*3030*/  IMAD.WIDE.U32 R12, R158, R20, R156 ;  /* 0x000000149e0c7225 */ /* 0x000fc800078e009c */
[----:B------:R-:W-:Y:S01]  /*3040*/  IMAD.IADD R159, R159, 0x1, R13 ;  /* 0x000000019f9f7824 */ /* 0x000fe200078e020d */
[----:B------:R-:W-:-:S04]  /*3050*/  IADD3 R12, P2, P3, R154, R22, R12 ;  /* 0x000000169a0c7210 */ /* 0x000fc80007b5e00c */
[----:B------:R-:W-:Y:S01]  /*3060*/  IADD3.X R13, R153, R23, R159, P2, P3 ;  /* 0x00000017990d7210 */ /* 0x000fe200017e649f */
[----:B--2---:R-:W-:-:S05]  /*3070*/  @!P0 IMAD R3, R3, R17, R2 ;  /* 0x0000001103038224 */ /* 0x004fca00078e0202 */
[----:B------:R1:W-:Y:S01]  /*3080*/  @!P0 STG.E.U8 desc[UR36][R4.64+0x1], R3 ;  /* 0x0000010304008986 */ /* 0x0003e2000c101124 */
[----:B------:R-:W-:-:S04]  /*3090*/  ISETP.GE.AND P0, PT, R19, 0x9, PT ;  /* 0x000000091300780c */ /* 0x000fc80003f06270 */
[----:B------:R-:W-:-:S13]  /*30a0*/  ISETP.LT.OR P4, PT, R0, 0x1, !P0 ;  /* 0x000000010000780c */ /* 0x000fda0004781670 */
[----:B-1----:R-:W-:Y:S05]  /*30b0*/  @P4 BRA `(.L_x_35) ;  /* 0x00000000000c4947 */ /* 0x002fea0003800000 */
[----:B------:R-:W2:Y:S02]  /*30c0*/  LDG.E.U8 R16, desc[UR36][R12.64] ;  /* 0x000000240c107981 */ /* 0x000ea4000c1e1100 */
[----:B--2---:R-:W-:-:S05]  /*30d0*/  PRMT R2, R16, 0x8880, RZ ;  /* 0x0000888010027816 */ /* 0x004fca00000000ff */
[----:B------:R-:W-:-:S07]  /*30e0*/  IMAD R2, R2, R18, RZ ;  /* 0x0000001202027224 */ /* 0x000fce00078e02ff */
.L_x_35:
[----:B------:R-:W-:Y:S05]  /*30f0*/  BSYNC B1 ;  /* 0x0000000000017941 */ /* 0x000fea0003800000 */
.L_x_34:
[----:B------:R-:W2:Y:S01]  /*3100*/  LDL.LU R3, [R1+0x8] ;  /* 0x0000080001037983 */ /* 0x000ea20000300800 */
[----:B------:R-:W-:Y:S01]  /*3110*/  ISETP.LT.OR P2, PT, R0, 0x2, !P0 ;  /* 0x000000020000780c */ /* 0x000fe20004741670 */
[----:B------:R-:W-:Y:S01]  /*3120*/  BSSY B1, `(.L_x_36) ;  /* 0x0000007000017945 */ /* 0x000fe20003800000 */
[----:B--2---:R-:W-:-:S05]  /*3130*/  @!P4 IMAD R3, R3, R17, R2 ;  /* 0x000000110303c224 */ /* 0x004fca00078e0202 */
[----:B------:R1:W-:Y:S06]  /*3140*/  @!P4 STG.E.U8 desc[UR36][R10.64], R3 ;  /* 0x000000030a00c986 */ /* 0x0003ec000c101124 */
[----:B------:R-:W-:Y:S05]  /*3150*/  @P2 BRA `(.L_x_37) ;  /* 0x00000000000c2947 */ /* 0x000fea0003800000 */
[----:B------:R-:W2:Y:S02]  /*3160*/  LDG.E.U8 R16, desc[UR36][R12.64+0x1] ;  /* 0x000001240c107981 */ /* 0x000ea4000c1e1100 */
[----:B--2---:R-:W-:-:S05]  /*3170*/  PRMT R2, R16, 0x8880, RZ ;  /* 0x0000888010027816 */ /* 0x004fca00000000ff */
[----:B------:R-:W-:-:S07]  /*3180*/  IMAD R2, R2, R18, RZ ;  /* 0x0000001202027224 */ /* 0x000fce00078e02ff */
.L_x_37:
[----:B------:R-:W-:Y:S05]  /*3190*/  BSYNC B1 ;  /* 0x0000000000017941 */ /* 0x000fea0003800000 */
.L_x_36:
[----:B-1----:R-:W2:Y:S01]  /*31a0*/  LDL.LU R3, [R1+0xc] ;  /* 0x00000c0001037983 */ /* 0x002ea20000300800 */
[----:B------:R-:W-:Y:S01]  /*31b0*/  BSSY B1, `(.L_x_38) ;  /* 0x0000009000017945 */ /* 0x000fe20003800000 */
[----:B------:R-:W-:Y:S01]  /*31c0*/  ISETP.LT.OR P3, PT, R0, 0xa, !P1 ;  /* 0x0000000a0000780c */ /* 0x000fe20004f61670 */
[----:B--2---:R-:W-:-:S05]  /*31d0*/  @!P2 IMAD R3, R3, R17, R2 ;  /* 0x000000110303a224 */ /* 0x004fca00078e0202 */
[----:B------:R1:W-:Y:S01]  /*31e0*/  @!P2 STG.E.U8 desc[UR36][R10.64+0x1], R3 ;  /* 0x000001030a00a986 */ /* 0x0003e2000c101124 */
[----:B------:R-:W-:-:S13]  /*31f0*/  ISETP.LT.OR P2, PT, R0, 0x9, !P1 ;  /* 0x000000090000780c */ /* 0x000fda0004f41670 */
[----:B-1----:R-:W-:Y:S05]  /*3200*/  @P2 BRA `(.L_x_39) ;  /* 0x00000000000c2947 */ /* 0x002fea0003800000 */
[----:B------:R-:W2:Y:S02]  /*3210*/  LDG.E.U8 R16, desc[UR36][R14.64+0x8] ;  /* 0x000008240e107981 */ /* 0x000ea4000c1e1100 */
[----:B--2---:R-:W-:-:S05]  /*3220*/  PRMT R2, R16, 0x8880, RZ ;  /* 0x0000888010027816 */ /* 0x004fca00000000ff */
[----:B------:R-:W-:-:S07]  /*3230*/  IMAD R2, R2, R18, RZ ;  /* 0x0000001202027224 */ /* 0x000fce00078e02ff */
.L_x_39:
[----:B------:R-:W-:Y:S05]  /*3240*/  BSYNC B1 ;  /* 0x0000000000017941 */ /* 0x000fea0003800000 */
.L_x_38:
[----:B------:R-:W2:Y:S01]  /*3250*/  LDL.LU R3, [R1+0x10] ;  /* 0x0000100001037983 */ /* 0x000ea20000300800 */
[----:B------:R-:W-:Y:S01]  /*3260*/  BSSY B1, `(.L_x_40) ;  /* 0x0000007000017945 */ /* 0x000fe20003800000 */
[----:B--2---:R-:W-:-:S05]  /*3270*/  @!P2 IMAD R3, R3, R17, R2 ;  /* 0x000000110303a224 */ /* 0x004fca00078e0202 */
[----:B------:R1:W-:Y:S01]  /*3280*/  @!P2 STG.E.U8 desc[UR36][R4.64+0x8], R3 ;  /* 0x000008030400a986 */ /* 0x0003e2000c101124 */
[----:B------:R-:W-:Y:S05]  /*3290*/  @P3 BRA `(.L_x_41) ;  /* 0x00000000000c3947 */ /* 0x000fea0003800000 */
[----:B------:R-:W2:Y:S02]  /*32a0*/  LDG.E.U8 R16, desc[UR36][R14.64+0x9] ;  /* 0x000009240e107981 */ /* 0x000ea4000c1e1100 */
[----:B--2---:R-:W-:-:S05]  /*32b0*/  PRMT R2, R16, 0x8880, RZ ;  /* 0x0000888010027816 */ /* 0x004fca00000000ff */
[----:B------:R-:W-:-:S07]  /*32c0*/  IMAD R2, R2, R18, RZ ;  /* 0x0000001202027224 */ /* 0x000fce00078e02ff */
.L_x_41:
[----:B------:R-:W-:Y:S05]  /*32d0*/  BSYNC B1 ;  /* 0x0000000000017941 */ /* 0x000fea0003800000 */
.L_x_40:
[----:B-1----:R-:W2:Y:S01]  /*32e0*/  LDL.LU R3, [R1+0x14] ;  /* 0x0000140001037983 */ /* 0x002ea20000300800 */
[C---:B------:R-:W-:Y:S01]  /*32f0*/  ISETP.LT.OR P2, PT, R0.reuse, 0x9, !P0 ;  /* 0x000000090000780c */ /* 0x040fe20004741670 */
[----:B------:R-:W-:Y:S01]  /*3300*/  BSSY B1, `(.L_x_42) ;  /* 0x000000b000017945 */ /* 0x000fe20003800000 */
[C---:B------:R-:W-:Y:S02]  /*3310*/  ISETP.LT.OR P4, PT, R0.reuse, 0x11, !P1 ;  /* 0x000000110000780c */ /* 0x040fe40004f81670 */
[C---:B------:R-:W-:Y:S02]  /*3320*/  ISETP.LT.OR P5, PT, R0.reuse, 0x12, !P1 ;  /* 0x000000120000780c */ /* 0x040fe40004fa1670 */
[----:B------:R-:W-:Y:S01]  /*3330*/  ISETP.LT.OR P6, PT, R0, 0x11, !P0 ;  /* 0x000000110000780c */ /* 0x000fe200047c1670 */
[----:B--2---:R-:W-:-:S05]  /*3340*/  @!P3 IMAD R3, R3, R17, R2 ;  /* 0x000000110303b224 */ /* 0x004fca00078e0202 */
[----:B------:R1:W-:Y:S01]  /*3350*/  @!P3 STG.E.U8 desc[UR36][R4.64+0x9], R3 ;  /* 0x000009030400b986 */ /* 0x0003e2000c101124 */
[----:B------:R-:W-:Y:S01]  /*3360*/  ISETP.LT.OR P3, PT, R0, 0xa, !P0 ;  /* 0x0000000a0000780c */ /* 0x000fe20004761670 */
[----:B------:R-:W-:-:S12]  /*3370*/  @P2 BRA `(.L_x_43) ;  /* 0x00000000000c2947 */ /* 0x000fd80003800000 */
[----:B------:R-:W2:Y:S02]  /*3380*/  LDG.E.U8 R16, desc[UR36][R12.64+0x8] ;  /* 0x000008240c107981 */ /* 0x000ea4000c1e1100 */
[----:B--2---:R-:W-:-:S05]  /*3390*/  PRMT R2, R16, 0x8880, RZ ;  /* 0x0000888010027816 */ /* 0x004fca00000000ff */
[----:B------:R-:W-:-:S07]  /*33a0*/  IMAD R2, R2, R18, RZ ;  /* 0x0000001202027224 */ /* 0x000fce00078e02ff */
.L_x_43:
[----:B------:R-:W-:Y:S05]  /*33b0*/  BSYNC B1 ;  /* 0x0000000000017941 */ /* 0x000fea0003800000 */
.L_x_42:
[----:B-1----:R-:W2:Y:S01]  /*33c0*/  LDL.LU R3, [R1+0x18] ;  /* 0x0000180001037983 */ /* 0x002ea20000300800 */
[----:B------:R-:W-:Y:S01]  /*33d0*/  BSSY B1, `(.L_x_44) ;  /* 0x0000007000017945 */ /* 0x000fe20003800000 */
[----:B--2---:R-:W-:-:S05]  /*33e0*/  @!P2 IMAD R3, R3, R17, R2 ;  /* 0x000000110303a224 */ /* 0x004fca00078e0202 */
[----:B------:R1:W-:Y:S01]  /*33f0*/  @!P2 STG.E.U8 desc[UR36][R10.64+0x8], R3 ;  /* 0x000008030a00a986 */ /* 0x0003e2000c101124 */
[----:B------:R-:W-:Y:S05]  /*3400*/  @P3 BRA `(.L_x_45) ;  /* 0x00000000000c3947 */ /* 0x000fea0003800000 */
[----:B------:R-:W2:Y:S02]  /*3410*/  LDG.E.U8 R16, desc[UR36][R12.64+0x9] ;  /* 0x000009240c107981 */ /* 0x000ea4000c1e1100 */
[----:B--2---:R-:W-:-:S05]  /*3420*/  PRMT R2, R16, 0x8880, RZ ;  /* 0x0000888010027816 */ /* 0x004fca00000000ff */
[----:B------:R-:W-:-:S07]  /*3430*/  IMAD R2, R2, R18, RZ ;  /* 0x0000001202027224 */ /* 0x000fce00078e02ff */
.L_x_45:
[----:B------:R-:W-:Y:S05]  /*3440*/  BSYNC B1 ;  /* 0x0000000000017941 */ /* 0x000fea0003800000 */
.L_x_44:
        /* <DEDUP_REMOVED lines=8> */
.L_x_47:
[----:B------:R-:W-:Y:S05]  /*34d0*/  BSYNC B1 ;  /* 0x0000000000017941 */ /* 0x000fea0003800000 */
.L_x_46:
        /* <DEDUP_REMOVED lines=8> */
.L_x_49:
[----:B------:R-:W-:Y:S05]  /*3560*/  BSYNC B1 ;  /* 0x0000000000017941 */ /* 0x000fea0003800000 */
.L_x_48:
        /* <DEDUP_REMOVED lines=8> */
.L_x_51:
[----:B------:R-:W-:Y:S05]  /*35f0*/  BSYNC B1 ;  /* 0x0000000000017941 */ /* 0x000fea0003800000 */
.L_x_50:
        /* <DEDUP_REMOVED lines=13> */
.L_x_53:
[----:B------:R-:W-:Y:S05]  /*36d0*/  BSYNC B1 ;  /* 0x0000000000017941 */ /* 0x000fea0003800000 */
.L_x_52:
        /* <DEDUP_REMOVED lines=8> */
.L_x_55:
[----:B------:R-:W-:Y:S05]  /*3760*/  BSYNC B1 ;  /* 0x0000000000017941 */ /* 0x000fea0003800000 */
.L_x_54:
        /* <DEDUP_REMOVED lines=8> */
.L_x_57:
[----:B------:R-:W-:Y:S05]  /*37f0*/  BSYNC B1 ;  /* 0x0000000000017941 */ /* 0x000fea0003800000 */
.L_x_56:
        /* <DEDUP_REMOVED lines=8> */
.L_x_59:
[----:B------:R-:W-:Y:S05]  /*3880*/  BSYNC B1 ;  /* 0x0000000000017941 */ /* 0x000fea0003800000 */
.L_x_58:
        /* <DEDUP_REMOVED lines=8> */
.L_x_61:
[----:B------:R-:W-:Y:S05]  /*3910*/  BSYNC B1 ;  /* 0x0000000000017941 */ /* 0x000fea0003800000 */
.L_x_60:
        /* <DEDUP_REMOVED lines=13> */
.L_x_63:
[----:B------:R-:W-:Y:S05]  /*39f0*/  BSYNC B1 ;  /* 0x0000000000017941 */ /* 0x000fea0003800000 */
.L_x_62:
        /* <DEDUP_REMOVED lines=8> */
.L_x_65:
[----:B------:R-:W-:Y:S05]  /*3a80*/  BSYNC B1 ;  /* 0x0000000000017941 */ /* 0x000fea0003800000 */
.L_x_64:
        /* <DEDUP_REMOVED lines=8> */
.L_x_67:
[----:B------:R-:W-:Y:S05]  /*3b10*/  BSYNC B1 ;  /* 0x0000000000017941 */ /* 0x000fea0003800000 */
.L_x_66:
        /* <DEDUP_REMOVED lines=8> */
.L_x_69:
[----:B------:R-:W-:Y:S05]  /*3ba0*/  BSYNC B1 ;  /* 0x0000000000017941 */ /* 0x000fea0003800000 */
.L_x_68:
        /* <DEDUP_REMOVED lines=8> */
.L_x_71:
[----:B------:R-:W-:Y:S05]  /*3c30*/  BSYNC B1 ;  /* 0x0000000000017941 */ /* 0x000fea0003800000 */
.L_x_70:
        /* <DEDUP_REMOVED lines=13> */
.L_x_73:
[----:B------:R-:W-:Y:S05]  /*3d10*/  BSYNC B1 ;  /* 0x0000000000017941 */ /* 0x000fea0003800000 */
.L_x_72:
        /* <DEDUP_REMOVED lines=8> */
.L_x_75:
[----:B------:R-:W-:Y:S05]  /*3da0*/  BSYNC B1 ;  /* 0x0000000000017941 */ /* 0x000fea0003800000 */
.L_x_74:
        /* <DEDUP_REMOVED lines=8> */
.L_x_77:
[----:B------:R-:W-:Y:S05]  /*3e30*/  BSYNC B1 ;  /* 0x0000000000017941 */ /* 0x000fea0003800000 */
.L_x_76:
        /* <DEDUP_REMOVED lines=8> */
.L_x_79:
[----:B------:R-:W-:Y:S05]  /*3ec0*/  BSYNC B1 ;  /* 0x0000000000017941 */ /* 0x000fea0003800000 */
.L_x_78:
        /* <DEDUP_REMOVED lines=8> */
.L_x_81:
[----:B------:R-:W-:Y:S05]  /*3f50*/  BSYNC B1 ;  /* 0x0000000000017941 */ /* 0x000fea0003800000 */
.L_x_80:
        /* <DEDUP_REMOVED lines=13> */
.L_x_83:
[----:B------:R-:W-:Y:S05]  /*4030*/  BSYNC B1 ;  /* 0x0000000000017941 */ /* 0x000fea0003800000 */
.L_x_82:
        /* <DEDUP_REMOVED lines=8> */
.L_x_85:
[----:B------:R-:W-:Y:S05]  /*40c0*/  BSYNC B1 ;  /* 0x0000000000017941 */ /* 0x000fea0003800000 */
.L_x_84:
        /* <DEDUP_REMOVED lines=8> */
.L_x_87:
[----:B------:R-:W-:Y:S05]  /*4150*/  BSYNC B1 ;  /* 0x0000000000017941 */ /* 0x000fea0003800000 */
.L_x_86:
        /* <DEDUP_REMOVED lines=8> */
.L_x_89:
[----:B------:R-:W-:Y:S05]  /*41e0*/  BSYNC B1 ;  /* 0x0000000000017941 */ /* 0x000fea0003800000 */
.L_x_88:
        /* <DEDUP_REMOVED lines=8> */
.L_x_91:
[----:B------:R-:W-:Y:S05]  /*4270*/  BSYNC B1 ;  /* 0x0000000000017941 */ /* 0x000fea0003800000 */
.L_x_90:
        /* <DEDUP_REMOVED lines=13> */
.L_x_93:
[----:B------:R-:W-:Y:S05]  /*4350*/  BSYNC B1 ;  /* 0x0000000000017941 */ /* 0x000fea0003800000 */
.L_x_92:
        /* <DEDUP_REMOVED lines=8> */
.L_x_95:
[----:B------:R-:W-:Y:S05]  /*43e0*/  BSYNC B1 ;  /* 0x0000000000017941 */ /* 0x000fea0003800000 */
.L_x_94:
        /* <DEDUP_REMOVED lines=8> */
.L_x_97:
[----:B------:R-:W-:Y:S05]  /*4470*/  BSYNC B1 ;  /* 0x0000000000017941 */ /* 0x000fea0003800000 */
.L_x_96:
        /* <DEDUP_REMOVED lines=8> */
.L_x_99:
[----:B------:R-:W-:Y:S05]  /*4500*/  BSYNC B1 ;  /* 0x0000000000017941 */ /* 0x000fea0003800000 */
.L_x_98:
        /* <DEDUP_REMOVED lines=8> */
.L_x_101:
[----:B------:R-:W-:Y:S05]  /*4590*/  BSYNC B1 ;  /* 0x0000000000017941 */ /* 0x000fea0003800000 */
.L_x_100:
        /* <DEDUP_REMOVED lines=13> */
.L_x_103:
[----:B------:R-:W-:Y:S05]  /*4670*/  BSYNC B1 ;  /* 0x0000000000017941 */ /* 0x000fea0003800000 */
.L_x_102:
        /* <DEDUP_REMOVED lines=8> */
.L_x_105:
[----:B------:R-:W-:Y:S05]  /*4700*/  BSYNC B1 ;  /* 0x0000000000017941 */ /* 0x000fea0003800000 */
.L_x_104:
        /* <DEDUP_REMOVED lines=8> */
.L_x_107:
[----:B------:R-:W-:Y:S05]  /*4790*/  BSYNC B1 ;  /* 0x0000000000017941 */ /* 0x000fea0003800000 */
.L_x_106:
        /* <DEDUP_REMOVED lines=8> */
.L_x_109:
[----:B------:R-:W-:Y:S05]  /*4820*/  BSYNC B1 ;  /* 0x0000000000017941 */ /* 0x000fea0003800000 */
.L_x_108:
        /* <DEDUP_REMOVED lines=8> */
.L_x_111:
[----:B------:R-:W-:Y:S05]  /*48b0*/  BSYNC B1 ;  /* 0x0000000000017941 */ /* 0x000fea0003800000 */
.L_x_110:
        /* <DEDUP_REMOVED lines=13> */
.L_x_113:
[----:B------:R-:W-:Y:S05]  /*4990*/  BSYNC B1 ;  /* 0x0000000000017941 */ /* 0x000fea0003800000 */
.L_x_112:
        /* <DEDUP_REMOVED lines=8> */
.L_x_115:
[----:B------:R-:W-:Y:S05]  /*4a20*/  BSYNC B1 ;  /* 0x0000000000017941 */ /* 0x000fea0003800000 */
.L_x_114:
        /* <DEDUP_REMOVED lines=8> */
.L_x_117:
[----:B------:R-:W-:Y:S05]  /*4ab0*/  BSYNC B1 ;  /* 0x0000000000017941 */ /* 0x000fea0003800000 */
.L_x_116:
        /* <DEDUP_REMOVED lines=8> */
.L_x_119:
[----:B------:R-:W-:Y:S05]  /*4b40*/  BSYNC B1 ;  /* 0x0000000000017941 */ /* 0x000fea0003800000 */
.L_x_118:
        /* <DEDUP_REMOVED lines=8> */
.L_x_121:
[----:B------:R-:W-:Y:S05]  /*4bd0*/  BSYNC B1 ;  /* 0x0000000000017941 */ /* 0x000fea0003800000 */
.L_x_120:
        /* <DEDUP_REMOVED lines=13> */
.L_x_123:
[----:B------:R-:W-:Y:S05]  /*4cb0*/  BSYNC B1 ;  /* 0x0000000000017941 */ /* 0x000fea0003800000 */
.L_x_122:
        /* <DEDUP_REMOVED lines=8> */
.L_x_125:
[----:B------:R-:W-:Y:S05]  /*4d40*/  BSYNC B1 ;  /* 0x0000000000017941 */ /* 0x000fea0003800000 */
.L_x_124:
        /* <DEDUP_REMOVED lines=8> */
.L_x_127:
[----:B------:R-:W-:Y:S05]  /*4dd0*/  BSYNC B1 ;  /* 0x0000000000017941 */ /* 0x000fea0003800000 */
.L_x_126:
        /* <DEDUP_REMOVED lines=8> */
.L_x_129:
[----:B------:R-:W-:Y:S05]  /*4e60*/  BSYNC B1 ;  /* 0x0000000000017941 */ /* 0x000fea0003800000 */
.L_x_128:
        /* <DEDUP_REMOVED lines=8> */
.L_x_131:
[----:B------:R-:W-:Y:S05]  /*4ef0*/  BSYNC B1 ;  /* 0x0000000000017941 */ /* 0x000fea0003800000 */
.L_x_130:
        /* <DEDUP_REMOVED lines=10> */
[----:B------:R-:W1:Y:S02]  /*4fa0*/  LDG.E.U8 R16, desc[UR36][R12.64+0x61] ;  /* 0x000061240c107981 */ /* 0x000e64000c1e1100 */
[----:B-1----:R-:W-:-:S05]  /*4fb0*/  PRMT R3, R16, 0x8880, RZ ;  /* 0x0000888010037816 */ /* 0x002fca00000000ff */
[----:B------:R-:W-:-:S07]  /*4fc0*/  IMAD R2, R3, R18, RZ ;  /* 0x0000001203027224 */ /* 0x000fce00078e02ff */
.L_x_133:
[----:B------:R-:W-:Y:S05]  /*4fd0*/  BSYNC B1 ;  /* 0x0000000000017941 */ /* 0x000fea0003800000 */
.L_x_132:
[----:B-1----:R-:W2:Y:S01]  /*4fe0*/  LDL.LU R3, [R1+0xcc] ;  /* 0x0000cc0001037983 */ /* 0x002ea20000300800 */
[----:B------:R-:W-:Y:S01]  /*4ff0*/  BSSY B1, `(.L_x_134) ;  /* 0x0000007000017945 */ /* 0x000fe20003800000 */
[----:B--2---:R-:W-:-:S05]  /*5000*/  @!P4 IMAD R3, R3, R17, R2 ;  /* 0x000000110303c224 */ /* 0x004fca00078e0202 */
[----:B------:R1:W-:Y:S01]  /*5010*/  @!P4 STG.E.U8 desc[UR36][R10.64+0x61], R3 ;  /* 0x000061030a00c986 */ /* 0x0003e2000c101124 */
[----:B------:R-:W-:Y:S05]  /*5020*/  @P3 BRA `(.L_x_135) ;  /* 0x00000000000c3947 */ /* 0x000fea0003800000 */
[----:B------:R-:W1:Y:S02]  /*5030*/  LDG.E.U8 R16, desc[UR36][R14.64+0x68] ;  /* 0x000068240e107981 */ /* 0x000e64000c1e1100 */
[----:B-1----:R-:W-:-:S05]  /*5040*/  PRMT R3, R16, 0x8880, RZ ;  /* 0x0000888010037816 */ /* 0x002fca00000000ff */
[----:B------:R-:W-:-:S07]  /*5050*/  IMAD R2, R3, R18, RZ ;  /* 0x0000001203027224 */ /* 0x000fce00078e02ff */
.L_x_135:
[----:B------:R-:W-:Y:S05]  /*5060*/  BSYNC B1 ;  /* 0x0000000000017941 */ /* 0x000fea0003800000 */
.L_x_134:
        /* <DEDUP_REMOVED lines=8> */
.L_x_137:
[----:B------:R-:W-:Y:S05]  /*50f0*/  BSYNC B1 ;  /* 0x0000000000017941 */ /* 0x000fea0003800000 */
.L_x_136:
        /* <DEDUP_REMOVED lines=8> */
.L_x_139:
[----:B------:R-:W-:Y:S05]  /*5180*/  BSYNC B1 ;  /* 0x0000000000017941 */ /* 0x000fea0003800000 */
.L_x_138:
        /* <DEDUP_REMOVED lines=8> */
.L_x_141:
[----:B------:R-:W-:Y:S05]  /*5210*/  BSYNC B1 ;  /* 0x0000000000017941 */ /* 0x000fea0003800000 */
.L_x_140:
        /* <DEDUP_REMOVED lines=13> */
.L_x_143:
[----:B------:R-:W-:Y:S05]  /*52f0*/  BSYNC B1 ;  /* 0x0000000000017941 */ /* 0x000fea0003800000 */
.L_x_142:
        /* <DEDUP_REMOVED lines=8> */
.L_x_145:
[----:B------:R-:W-:Y:S05]  /*5380*/  BSYNC B1 ;  /* 0x0000000000017941 */ /* 0x000fea0003800000 */
.L_x_144:
        /* <DEDUP_REMOVED lines=8> */
.L_x_147:
[----:B------:R-:W-:Y:S05]  /*5410*/  BSYNC B1 ;  /* 0x0000000000017941 */ /* 0x000fea0003800000 */
.L_x_146:
        /* <DEDUP_REMOVED lines=8> */
.L_x_149:
[----:B------:R-:W-:Y:S05]  /*54a0*/  BSYNC B1 ;  /* 0x0000000000017941 */ /* 0x000fea0003800000 */
.L_x_148:
        /* <DEDUP_REMOVED lines=8> */
.L_x_151:
[----:B------:R-:W-:Y:S05]  /*5530*/  BSYNC B1 ;  /* 0x0000000000017941 */ /* 0x000fea0003800000 */
.L_x_150:
        /* <DEDUP_REMOVED lines=13> */
.L_x_153:
[----:B------:R-:W-:Y:S05]  /*5610*/  BSYNC B1 ;  /* 0x0000000000017941 */ /* 0x000fea0003800000 */
.L_x_152:
        /* <DEDUP_REMOVED lines=8> */
.L_x_155:
[----:B------:R-:W-:Y:S05]  /*56a0*/  BSYNC B1 ;  /* 0x0000000000017941 */ /* 0x000fea0003800000 */
.L_x_154:
        /* <DEDUP_REMOVED lines=8> */
.L_x_157:
[----:B------:R-:W-:Y:S05]  /*5730*/  BSYNC B1 ;  /* 0x0000000000017941 */ /* 0x000fea0003800000 */
.L_x_156:
        /* <DEDUP_REMOVED lines=8> */
.L_x_159:
[----:B------:R-:W-:Y:S05]  /*57c0*/  BSYNC B1 ;  /* 0x0000000000017941 */ /* 0x000fea0003800000 */
.L_x_158:
        /* <DEDUP_REMOVED lines=8> */
.L_x_161:
[----:B------:R-:W-:Y:S05]  /*5850*/  BSYNC B1 ;  /* 0x0000000000017941 */ /* 0x000fea0003800000 */
.L_x_160:
        /* <DEDUP_REMOVED lines=13> */
.L_x_163:
[----:B------:R-:W-:Y:S05]  /*5930*/  BSYNC B1 ;  /* 0x0000000000017941 */ /* 0x000fea0003800000 */
.L_x_162:
        /* <DEDUP_REMOVED lines=8> */
.L_x_165:
[----:B------:R-:W-:Y:S05]  /*59c0*/  BSYNC B1 ;  /* 0x0000000000017941 */ /* 0x000fea0003800000 */
.L_x_164:
        /* <DEDUP_REMOVED lines=8> */
.L_x_167:
[----:B------:R-:W-:Y:S05]  /*5a50*/  BSYNC B1 ;  /* 0x0000000000017941 */ /* 0x000fea0003800000 */
.L_x_166:
        /* <DEDUP_REMOVED lines=8> */
.L_x_169:
[----:B------:R-:W-:Y:S05]  /*5ae0*/  BSYNC B1 ;  /* 0x0000000000017941 */ /* 0x000fea0003800000 */
.L_x_168:
        /* <DEDUP_REMOVED lines=8> */
.L_x_171:
[----:B------:R-:W-:Y:S05]  /*5b70*/  BSYNC B1 ;  /* 0x0000000000017941 */ /* 0x000fea0003800000 */
.L_x_170:
        /* <DEDUP_REMOVED lines=13> */
.L_x_173:
[----:B------:R-:W-:Y:S05]  /*5c50*/  BSYNC B1 ;  /* 0x0000000000017941 */ /* 0x000fea0003800000 */
.L_x_172:
        /* <DEDUP_REMOVED lines=8> */
.L_x_175:
[----:B------:R-:W-:Y:S05]  /*5ce0*/  BSYNC B1 ;  /* 0x0000000000017941 */ /* 0x000fea0003800000 */
.L_x_174:
        /* <DEDUP_REMOVED lines=8> */
.L_x_177:
[----:B------:R-:W-:Y:S05]  /*5d70*/  BSYNC B1 ;  /* 0x0000000000017941 */ /* 0x000fea0003800000 */
.L_x_176:
        /* <DEDUP_REMOVED lines=8> */
.L_x_179:
[----:B------:R-:W-:Y:S05]  /*5e00*/  BSYNC B1 ;  /* 0x0000000000017941 */ /* 0x000fea0003800000 */
.L_x_178:
        /* <DEDUP_REMOVED lines=8> */
.L_x_181:
[----:B------:R-:W-:Y:S05]  /*5e90*/  BSYNC B1 ;  /* 0x0000000000017941 */ /* 0x000fea0003800000 */
.L_x_180:
        /* <DEDUP_REMOVED lines=13> */
.L_x_183:
[----:B------:R-:W-:Y:S05]  /*5f70*/  BSYNC B1 ;  /* 0x0000000000017941 */ /* 0x000fea0003800000 */
.L_x_182:
        /* <DEDUP_REMOVED lines=8> */
.L_x_185:
[----:B------:R-:W-:Y:S05]  /*6000*/  BSYNC B1 ;  /* 0x0000000000017941 */ /* 0x000fea0003800000 */
.L_x_184:
        /* <DEDUP_REMOVED lines=8> */
.L_x_187:
[----:B------:R-:W-:Y:S05]  /*6090*/  BSYNC B1 ;  /* 0x0000000000017941 */ /* 0x000fea0003800000 */
.L_x_186:
        /* <DEDUP_REMOVED lines=8> */
.L_x_189:
[----:B------:R-:W-:Y:S05]  /*6120*/  BSYNC B1 ;  /* 0x0000000000017941 */ /* 0x000fea0003800000 */
.L_x_188:
        /* <DEDUP_REMOVED lines=8> */
.L_x_191:
[----:B------:R-:W-:Y:S05]  /*61b0*/  BSYNC B1 ;  /* 0x0000000000017941 */ /* 0x000fea0003800000 */
.L_x_190:
        /* <DEDUP_REMOVED lines=13> */
.L_x_193:
[----:B------:R-:W-:Y:S05]  /*6290*/  BSYNC B1 ;  /* 0x0000000000017941 */ /* 0x000fea0003800000 */
.L_x_192:
        /* <DEDUP_REMOVED lines=8> */
.L_x_195:
[----:B------:R-:W-:Y:S05]  /*6320*/  BSYNC B1 ;  /* 0x0000000000017941 */ /* 0x000fea0003800000 */
.L_x_194:
        /* <DEDUP_REMOVED lines=8> */
.L_x_197:
[----:B------:R-:W-:Y:S05]  /*63b0*/  BSYNC B1 ;  /* 0x0000000000017941 */ /* 0x000fea0003800000 */
.L_x_196:
        /* <DEDUP_REMOVED lines=8> */
.L_x_199:
[----:B------:R-:W-:Y:S05]  /*6440*/  BSYNC B1 ;  /* 0x0000000000017941 */ /* 0x000fea0003800000 */
.L_x_198:
        /* <DEDUP_REMOVED lines=8> */
.L_x_201:
[----:B------:R-:W-:Y:S05]  /*64d0*/  BSYNC B1 ;  /* 0x0000000000017941 */ /* 0x000fea0003800000 */
.L_x_200:
        /* <DEDUP_REMOVED lines=13> */
.L_x_203:
[----:B------:R-:W-:Y:S05]  /*65b0*/  BSYNC B1 ;  /* 0x0000000000017941 */ /* 0x000fea0003800000 */
.L_x_202:
        /* <DEDUP_REMOVED lines=8> */
.L_x_205:
[----:B------:R-:W-:Y:S05]  /*6640*/  BSYNC B1 ;  /* 0x0000000000017941 */ /* 0x000fea0003800000 */
.L_x_204:
        /* <DEDUP_REMOVED lines=8> */
.L_x_207:
[----:B------:R-:W-:Y:S05]  /*66d0*/  BSYNC B1 ;  /* 0x0000000000017941 */ /* 0x000fea0003800000 */
.L_x_206:
        /* <DEDUP_REMOVED lines=8> */
.L_x_209:
[----:B------:R-:W-:Y:S05]  /*6760*/  BSYNC B1 ;  /* 0x0000000000017941 */ /* 0x000fea0003800000 */
.L_x_208:
        /* <DEDUP_REMOVED lines=8> */
.L_x_211:
[----:B------:R-:W-:Y:S05]  /*67f0*/  BSYNC B1 ;  /* 0x0000000000017941 */ /* 0x000fea0003800000 */
.L_x_210:
        /* <DEDUP_REMOVED lines=13> */
.L_x_213:
[----:B------:R-:W-:Y:S05]  /*68d0*/  BSYNC B1 ;  /* 0x0000000000017941 */ /* 0x000fea0003800000 */
.L_x_212:
        /* <DEDUP_REMOVED lines=8> */
.L_x_215:
[----:B------:R-:W-:Y:S05]  /*6960*/  BSYNC B1 ;  /* 0x0000000000017941 */ /* 0x000fea0003800000 */
.L_x_214:
        /* <DEDUP_REMOVED lines=8> */
.L_x_217:
[----:B------:R-:W-:Y:S05]  /*69f0*/  BSYNC B1 ;  /* 0x0000000000017941 */ /* 0x000fea0003800000 */
.L_x_216:
        /* <DEDUP_REMOVED lines=8> */
.L_x_219:
[----:B------:R-:W-:Y:S05]  /*6a80*/  BSYNC B1 ;  /* 0x0000000000017941 */ /* 0x000fea0003800000 */
.L_x_218:
        /* <DEDUP_REMOVED lines=8> */
.L_x_221:
[----:B------:R-:W-:Y:S05]  /*6b10*/  BSYNC B1 ;  /* 0x0000000000017941 */ /* 0x000fea0003800000 */
.L_x_220:
        /* <DEDUP_REMOVED lines=13> */
.L_x_223:
[----:B------:R-:W-:Y:S05]  /*6bf0*/  BSYNC B1 ;  /* 0x0000000000017941 */ /* 0x000fea0003800000 */
.L_x_222:
        /* <DEDUP_REMOVED lines=8> */
.L_x_225:
[----:B------:R-:W-:Y:S05]  /*6c80*/  BSYNC B1 ;  /* 0x0000000000017941 */ /* 0x000fea0003800000 */
.L_x_224:
        /* <DEDUP_REMOVED lines=8> */
.L_x_227:
[----:B------:R-:W-:Y:S05]  /*6d10*/  BSYNC B1 ;  /* 0x0000000000017941 */ /* 0x000fea0003800000 */
.L_x_226:
        /* <DEDUP_REMOVED lines=8> */
.L_x_229:
[----:B------:R-:W-:Y:S05]  /*6da0*/  BSYNC B1 ;  /* 0x0000000000017941 */ /* 0x000fea0003800000 */
.L_x_228:
        /* <DEDUP_REMOVED lines=8> */
.L_x_231:
[----:B------:R-:W-:Y:S05]  /*6e30*/  BSYNC B1 ;  /* 0x0000000000017941 */ /* 0x000fea0003800000 */
.L_x_230:
        /* <DEDUP_REMOVED lines=13> */
.L_x_233:
[----:B------:R-:W-:Y:S05]  /*6f10*/  BSYNC B1 ;  /* 0x0000000000017941 */ /* 0x000fea0003800000 */
.L_x_232:
        /* <DEDUP_REMOVED lines=8> */
.L_x_235:
[----:B------:R-:W-:Y:S05]  /*6fa0*/  BSYNC B1 ;  /* 0x0000000000017941 */ /* 0x000fea0003800000 */
.L_x_234:
        /* <DEDUP_REMOVED lines=8> */
.L_x_237:
[----:B------:R-:W-:Y:S05]  /*7030*/  BSYNC B1 ;  /* 0x0000000000017941 */ /* 0x000fea0003800000 */
.L_x_236:
        /* <DEDUP_REMOVED lines=8> */
.L_x_239:
[----:B------:R-:W-:Y:S05]  /*70c0*/  BSYNC B1 ;  /* 0x0000000000017941 */ /* 0x000fea0003800000 */
.L_x_238:
        /* <DEDUP_REMOVED lines=8> */
.L_x_241:
[----:B------:R-:W-:Y:S05]  /*7150*/  BSYNC B1 ;  /* 0x0000000000017941 */ /* 0x000fea0003800000 */
.L_x_240:
        /* <DEDUP_REMOVED lines=13> */
.L_x_243:
[----:B------:R-:W-:Y:S05]  /*7230*/  BSYNC B1 ;  /* 0x0000000000017941 */ /* 0x000fea0003800000 */
.L_x_242:
        /* <DEDUP_REMOVED lines=8> */
.L_x_245:
[----:B------:R-:W-:Y:S05]  /*72c0*/  BSYNC B1 ;  /* 0x0000000000017941 */ /* 0x000fea0003800000 */
.L_x_244:
        /* <DEDUP_REMOVED lines=8> */
.L_x_247:
[----:B------:R-:W-:Y:S05]  /*7350*/  BSYNC B1 ;  /* 0x0000000000017941 */ /* 0x000fea0003800000 */
.L_x_246:
        /* <DEDUP_REMOVED lines=8> */
.L_x_249:
[----:B------:R-:W-:Y:S05]  /*73e0*/  BSYNC B1 ;  /* 0x0000000000017941 */ /* 0x000fea0003800000 */
.L_x_248:
        /* <DEDUP_REMOVED lines=8> */
.L_x_251:
[----:B------:R-:W-:Y:S05]  /*7470*/  BSYNC B1 ;  /* 0x0000000000017941 */ /* 0x000fea0003800000 */
.L_x_250:
        /* <DEDUP_REMOVED lines=13> */
.L_x_253:
[----:B------:R-:W-:Y:S05]  /*7550*/  BSYNC B1 ;  /* 0x0000000000017941 */ /* 0x000fea0003800000 */
.L_x_252:
        /* <DEDUP_REMOVED lines=8> */
.L_x_255:
[----:B------:R-:W-:Y:S05]  /*75e0*/  BSYNC B1 ;  /* 0x0000000000017941 */ /* 0x000fea0003800000 */
.L_x_254:
        /* <DEDUP_REMOVED lines=8> */
.L_x_257:
[----:B------:R-:W-:Y:S05]  /*7670*/  BSYNC B1 ;  /* 0x0000000000017941 */ /* 0x000fea0003800000 */
.L_x_256:
        /* <DEDUP_REMOVED lines=8> */
.L_x_259:
[----:B------:R-:W-:Y:S05]  /*7700*/  BSYNC B1 ;  /* 0x0000000000017941 */ /* 0x000fea0003800000 */
.L_x_258:
        /* <DEDUP_REMOVED lines=8> */
.L_x_261:
[----:B------:R-:W-:Y:S05]  /*7790*/  BSYNC B1 ;  /* 0x0000000000017941 */ /* 0x000fea0003800000 */
.L_x_260:
        /* <DEDUP_REMOVED lines=13> */
.L_x_263:
[----:B------:R-:W-:Y:S05]  /*7870*/  BSYNC B1 ;  /* 0x0000000000017941 */ /* 0x000fea0003800000 */
.L_x_262:
        /* <DEDUP_REMOVED lines=8> */
.L_x_265:
[----:B------:R-:W-:Y:S05]  /*7900*/  BSYNC B1 ;  /* 0x0000000000017941 */ /* 0x000fea0003800000 */
.L_x_264:
        /* <DEDUP_REMOVED lines=8> */
.L_x_267:
[----:B------:R-:W-:Y:S05]  /*7990*/  BSYNC B1 ;  /* 0x0000000000017941 */ /* 0x000fea0003800000 */
.L_x_266:
        /* <DEDUP_REMOVED lines=8> */
.L_x_269:
[----:B------:R-:W-:Y:S05]  /*7a20*/  BSYNC B1 ;  /* 0x0000000000017941 */ /* 0x000fea0003800000 */
.L_x_268:
        /* <DEDUP_REMOVED lines=8> */
.L_x_271:
[----:B------:R-:W-:Y:S05]  /*7ab0*/  BSYNC B1 ;  /* 0x0000000000017941 */ /* 0x000fea0003800000 */
.L_x_270:
[----:B-1----:R-:W2:Y:S01]  /*7ac0*/  LDL.LU R3, [R1+0x1e0] ;  /* 0x0001e00001037983 */ /* 0x002ea20000300800 */
[C---:B------:R-:W-:Y:S01]  /*7ad0*/  ISETP.LT.OR P2, PT, R0.reuse, 0xf2, !P1 ;  /* 0x000000f20000780c */ /* 0x040fe20004f41670 */
[----:B------:R-:W-:Y:S01]  /*7ae0*/  BSSY B1, `(.L_x_272) ;  /* 0x000000c000017945 */ /* 0x000fe20003800000 */
[----:B------:R-:W-:Y:S02]  /*7af0*/  ISETP.LT.OR P6, PT, R0, 0xf9, !P1 ;  /* 0x000000f90000780c */ /* 0x000fe40004fc1670 */
[----:B------:R-:W-:Y:S02]  /*7b00*/  IADD3 R161, P3, R158, 0x80, RZ ;  /* 0x000000809ea17810 */ /* 0x000fe40007f7e0ff */
        /* <DEDUP_REMOVED lines=9> */
.L_x_273:
[----:B------:R-:W-:Y:S05]  /*7ba0*/  BSYNC B1 ;  /* 0x0000000000017941 */ /* 0x000fea0003800000 */
.L_x_272:
        /* <DEDUP_REMOVED lines=8> */
.L_x_275:
[----:B------:R-:W-:Y:S05]  /*7c30*/  BSYNC B1 ;  /* 0x0000000000017941 */ /* 0x000fea0003800000 */
.L_x_274:
        /* <DEDUP_REMOVED lines=8> */
.L_x_277:
[----:B------:R-:W-:Y:S05]  /*7cc0*/  BSYNC B1 ;  /* 0x0000000000017941 */ /* 0x000fea0003800000 */
.L_x_276:
        /* <DEDUP_REMOVED lines=8> */
.L_x_279:
[----:B------:R-:W-:Y:S05]  /*7d50*/  BSYNC B1 ;  /* 0x0000000000017941 */ /* 0x000fea0003800000 */
.L_x_278:
[----:B-1----:R-:W2:Y:S01]  /*7d60*/  LDL.LU R3, [R1+0x1f0] ;  /* 0x0001f00001037983 */ /* 0x002ea20000300800 */
[----:B------:R-:W-:Y:S01]  /*7d70*/  BSSY B1, `(.L_x_280) ;  /* 0x0000008000017945 */ /* 0x000fe20003800000 */
[----:B------:R-:W-:-:S04]  /*7d80*/  IMAD.WIDE.U32 R158, R161, R20, R156 ;  /* 0x00000014a19e7225 */ /* 0x000fc800078e009c */
[----:B--2---:R-:W-:-:S05]  /*7d90*/  @!P6 IMAD R3, R3, R17, R2 ;  /* 0x000000110303e224 */ /* 0x004fca00078e0202 */
[----:B------:R1:W-:Y:S01]  /*7da0*/  @!P6 STG.E.U8 desc[UR36][R4.64+0xf8], R3 ;  /* 0x0000f8030400e986 */ /* 0x0003e2000c101124 */
[----:B------:R-:W-:Y:S05]  /*7db0*/  @P1 BRA `(.L_x_281) ;  /* 0x00000000000c1947 */ /* 0x000fea0003800000 */
[----:B------:R-:W1:Y:S02]  /*7dc0*/  LDG.E.U8 R16, desc[UR36][R14.64+0xf9] ;  /* 0x0000f9240e107981 */ /* 0x000e64000c1e1100 */
[----:B-1----:R-:W-:-:S05]  /*7dd0*/  PRMT R3, R16, 0x8880, RZ ;  /* 0x0000888010037816 */ /* 0x002fca00000000ff */
[----:B------:R-:W-:-:S07]  /*7de0*/  IMAD R2, R3, R18, RZ ;  /* 0x0000001203027224 */ /* 0x000fce00078e02ff */
.L_x_281:
[----:B------:R-:W-:Y:S05]  /*7df0*/  BSYNC B1 ;  /* 0x0000000000017941 */ /* 0x000fea0003800000 */
.L_x_280:
[----:B-1----:R-:W2:Y:S01]  /*7e00*/  LDL.LU R3, [R1+0x1f4] ;  /* 0x0001f40001037983 */ /* 0x002ea20000300800 */
[----:B------:R-:W-:Y:S01]  /*7e10*/  IMAD.WIDE.U32 R156, R161, R20, R152 ;  /* 0x00000014a19c7225 */ /* 0x000fe200078e0098 */
[----:B------:R-:W-:Y:S01]  /*7e20*/  ISETP.GE.AND P2, PT, R19, 0x81, PT ;  /* 0x000000811300780c */ /* 0x000fe20003f46270 */
[----:B------:R-:W-:Y:S01]  /*7e30*/  BSSY B1, `(.L_x_282) ;  /* 0x000000e000017945 */ /* 0x000fe20003800000 */
[-C--:B------:R-:W-:Y:S01]  /*7e40*/  IADD3 R154, P5, P4, R154, R22.reuse, R158 ;  /* 0x000000169a9a7210 */ /* 0x080fe20007cbe09e */
[----:B0-----:R-:W-:Y:S01]  /*7e50*/  IMAD.X R15, RZ, RZ, UR9, P3 ;  /* 0x00000009ff0f7e24 */ /* 0x001fe200098e06ff */
[----:B------:R-:W-:Y:S02]  /*7e60*/  ISETP.LT.OR P6, PT, R0, 0x1, !P2 ;  /* 0x000000010000780c */ /* 0x000fe400057c1670 */
[----:B------:R-:W-:Y:S01]  /*7e70*/  IADD3 R14, P3, R156, R22, RZ ;  /* 0x000000169c0e7210 */ /* 0x000fe20007f7e0ff */
[----:B------:R-:W-:Y:S02]  /*7e80*/  IMAD R20, R15, R20, RZ ;  /* 0x000000140f147224 */ /* 0x000fe400078e02ff */
[----:B--2---:R-:W-:-:S05]  /*7e90*/  @!P1 IMAD R3, R3, R17, R2 ;  /* 0x0000001103039224 */ /* 0x004fca00078e0202 */
[----:B------:R0:W-:Y:S01]  /*7ea0*/  @!P1 STG.E.U8 desc[UR36][R4.64+0xf9], R3 ;  /* 0x0000f90304009986 */ /* 0x0001e2000c101124 */
[C---:B------:R-:W-:Y:S02]  /*7eb0*/  ISETP.LT.OR P1, PT, R0.reuse, 0xf9, !P0 ;  /* 0x000000f90000780c */ /* 0x040fe40004721670 */
[----:B------:R-:W-:-:S11]  /*7ec0*/  ISETP.LT.OR P0, PT, R0, 0xfa, !P0 ;  /* 0x000000fa0000780c */ /* 0x000fd60004701670 */
[----:B0-----:R-:W-:Y:S05]  /*7ed0*/  @P1 BRA `(.L_x_283) ;  /* 0x00000000000c1947 */ /* 0x001fea0003800000 */
[----:B------:R-:W2:Y:S02]  /*7ee0*/  LDG.E.U8 R16, desc[UR36][R12.64+0xf8] ;  /* 0x0000f8240c107981 */ /* 0x000ea4000c1e1100 */
[----:B--2---:R-:W-:-:S05]  /*7ef0*/  PRMT R3, R16, 0x8880, RZ ;  /* 0x0000888010037816 */ /* 0x004fca00000000ff */
[----:B------:R-:W-:-:S07]  /*7f00*/  IMAD R2, R3, R18, RZ ;  /* 0x0000001203027224 */ /* 0x000fce00078e02ff */
.L_x_283:
[----:B------:R-:W-:Y:S05]  /*7f10*/  BSYNC B1 ;  /* 0x0000000000017941 */ /* 0x000fea0003800000 */
.L_x_282:
[----:B------:R-:W2:Y:S01]  /*7f20*/  LDL.LU R3, [R1+0x1f8] ;  /* 0x0001f80001037983 */ /* 0x000ea20000300800 */
[----:B------:R-:W-:Y:S01]  /*7f30*/  BSSY B1, `(.L_x_284) ;  /* 0x0000008000017945 */ /* 0x000fe20003800000 */
[----:B------:R-:W-:Y:S02]  /*7f40*/  IMAD R21, R161, R21, R20 ;  /* 0x00000015a1157224 */ /* 0x000fe400078e0214 */
[----:B--2---:R-:W-:-:S05]  /*7f50*/  @!P1 IMAD R3, R3, R17, R2 ;  /* 0x0000001103039224 */ /* 0x004fca00078e0202 */
[----:B------:R0:W-:Y:S01]  /*7f60*/  @!P1 STG.E.U8 desc[UR36][R10.64+0xf8], R3 ;  /* 0x0000f8030a009986 */ /* 0x0001e2000c101124 */
[----:B------:R-:W-:Y:S05]  /*7f70*/  @P0 BRA `(.L_x_285) ;  /* 0x00000000000c0947 */ /* 0x000fea0003800000 */
[----:B------:R-:W0:Y:S02]  /*7f80*/  LDG.E.U8 R16, desc[UR36][R12.64+0xf9] ;  /* 0x0000f9240c107981 */ /* 0x000e24000c1e1100 */
[----:B0-----:R-:W-:-:S05]  /*7f90*/  PRMT R3, R16, 0x8880, RZ ;  /* 0x0000888010037816 */ /* 0x001fca00000000ff */
[----:B------:R-:W-:-:S07]  /*7fa0*/  IMAD R2, R3, R18, RZ ;  /* 0x0000001203027224 */ /* 0x000fce00078e02ff */
.L_x_285:
[----:B------:R-:W-:Y:S05]  /*7fb0*/  BSYNC B1 ;  /* 0x0000000000017941 */ /* 0x000fea0003800000 */
.L_x_284:
[----:B0-----:R-:W2:Y:S01]  /*7fc0*/  LDL.LU R3, [R1+0x1fc] ;  /* 0x0001fc0001037983 */ /* 0x001ea20000300800 */
[----:B------:R-:W-:Y:S01]  /*7fd0*/  BSSY B1, `(.L_x_286) ;  /* 0x0000009000017945 */ /* 0x000fe20003800000 */
[----:B------:R-:W-:Y:S01]  /*7fe0*/  IADD3.X R15, R23, R157, R21, P3, !PT ;  /* 0x0000009d170f7210 */ /* 0x000fe20001ffe415 */
[----:B------:R-:W-:Y:S02]  /*7ff0*/  IMAD.IADD R158, R21, 0x1, R159 ;  /* 0x00000001159e7824 */ /* 0x000fe400078e029f */
[----:B--2---:R-:W-:-:S05]  /*8000*/  @!P0 IMAD R3, R3, R17, R2 ;  /* 0x0000001103038224 */ /* 0x004fca00078e0202 */
[----:B------:R0:W-:Y:S01]  /*8010*/  @!P0 STG.E.U8 desc[UR36][R10.64+0xf9], R3 ;  /* 0x0000f9030a008986 */ /* 0x0001e2000c101124 */
[----:B------:R-:W-:Y:S05]  /*8020*/  @P6 BRA `(.L_x_287) ;  /* 0x00000000000c6947 */ /* 0x000fea0003800000 */
[----:B------:R-:W0:Y:S02]  /*8030*/  LDG.E.U8 R16, desc[UR36][R14.64] ;  /* 0x000000240e107981 */ /* 0x000e24000c1e1100 */
[----:B0-----:R-:W-:-:S05]  /*8040*/  PRMT R3, R16, 0x8880, RZ ;  /* 0x0000888010037816 */ /* 0x001fca00000000ff */
[----:B------:R-:W-:-:S07]  /*8050*/  IMAD R2, R3, R18, RZ ;  /* 0x0000001203027224 */ /* 0x000fce00078e02ff */
.L_x_287:
[----:B------:R-:W-:Y:S05]  /*8060*/  BSYNC B1 ;  /* 0x0000000000017941 */ /* 0x000fea0003800000 */
.L_x_286:
[----:B------:R-:W-:Y:S01]  /*8070*/  ISETP.LT.OR P3, PT, R0, 0x2, !P2 ;  /* 0x000000020000780c */ /* 0x000fe20005761670 */
[----:B0-----:R-:W-:Y:S01]  /*8080*/  @!P6 IMAD R3, R24, R17, R2 ;  /* 0x000000111803e224 */ /* 0x001fe200078e0202 */
[----:B------:R-:W-:Y:S01]  /*8090*/  ISETP.GE.AND P0, PT, R19, 0x89, PT ;  /* 0x000000891300780c */ /* 0x000fe20003f06270 */
[----:B------:R-:W-:Y:S01]  /*80a0*/  BSSY B1, `(.L_x_288) ;  /* 0x000000b000017945 */ /* 0x000fe20003800000 */
[----:B------:R-:W-:Y:S02]  /*80b0*/  IADD3.X R155, R153, R23, R158, P5, P4 ;  /* 0x00000017999b7210 */ /* 0x000fe40002fe849e */
[----:B------:R0:W-:Y:S01]  /*80c0*/  @!P6 STG.E.U8 desc[UR36][R6.64], R3 ;  /* 0x000000030600e986 */ /* 0x0001e2000c101124 */
[C---:B------:R-:W-:Y:S02]  /*80d0*/  ISETP.LT.OR P4, PT, R0.reuse, 0x1, !P0 ;  /* 0x000000010000780c */ /* 0x040fe40004781670 */
[C---:B------:R-:W-:Y:S02]  /*80e0*/  ISETP.LT.OR P5, PT, R0.reuse, 0x2, !P0 ;  /* 0x000000020000780c */ /* 0x040fe400047a1670 */
[----:B------:R-:W-:-:S02]  /*80f0*/  ISETP.LT.OR P6, PT, R0, 0x9, !P2 ;  /* 0x000000090000780c */ /* 0x000fc400057c1670 */
[----:B------:R-:W-:Y:S01]  /*8100*/  ISETP.LT.OR P1, PT, R0, 0xa, !P2 ;  /* 0x0000000a0000780c */ /* 0x000fe20005721670 */
[----:B------:R-:W-:-:S12]  /*8110*/  @P3 BRA `(.L_x_289) ;  /* 0x00000000000c3947 */ /* 0x000fd80003800000 */
[----:B------:R-:W0:Y:S02]  /*8120*/  LDG.E.U8 R16, desc[UR36][R14.64+0x1] ;  /* 0x000001240e107981 */ /* 0x000e24000c1e1100 */
[----:B0-----:R-:W-:-:S05]  /*8130*/  PRMT R3, R16, 0x8880, RZ ;  /* 0x0000888010037816 */ /* 0x001fca00000000ff */
[----:B------:R-:W-:-:S07]  /*8140*/  IMAD R2, R3, R18, RZ ;  /* 0x0000001203027224 */ /* 0x000fce00078e02ff */
.L_x_289:
[----:B------:R-:W-:Y:S05]  /*8150*/  BSYNC B1 ;  /* 0x0000000000017941 */ /* 0x000fea0003800000 */
.L_x_288:
[----:B------:R-:W-:Y:S01]  /*8160*/  @!P3 IMAD R25, R25, R17, R2 ;  /* 0x000000111919b224 */ /* 0x000fe200078e0202 */
[----:B------:R-:W-:Y:S04]  /*8170*/  BSSY B1, `(.L_x_290) ;  /* 0x0000006000017945 */ /* 0x000fe80003800000 */
[----:B------:R1:W-:Y:S01]  /*8180*/  @!P3 STG.E.U8 desc[UR36][R6.64+0x1], R25 ;  /* 0x000001190600b986 */ /* 0x0003e2000c101124 */
[----:B------:R-:W-:Y:S05]  /*8190*/  @P4 BRA `(.L_x_291) ;  /* 0x00000000000c4947 */ /* 0x000fea0003800000 */
[----:B------:R-:W0:Y:S02]  /*81a0*/  LDG.E.U8 R16, desc[UR36][R154.64] ;  /* 0x000000249a107981 */ /* 0x000e24000c1e1100 */
[----:B0-----:R-:W-:-:S05]  /*81b0*/  PRMT R3, R16, 0x8880, RZ ;  /* 0x0000888010037816 */ /* 0x001fca00000000ff */
[----:B------:R-:W-:-:S07]  /*81c0*/  IMAD R2, R3, R18, RZ ;  /* 0x0000001203027224 */ /* 0x000fce00078e02ff */
.L_x_291:
[----:B------:R-:W-:Y:S05]  /*81d0*/  BSYNC B1 ;  /* 0x0000000000017941 */ /* 0x000fea0003800000 */
.L_x_290:
[----:B0-----:R-:W-:Y:S01]  /*81e0*/  @!P4 IMAD R3, R26, R17, R2 ;  /* 0x000000111a03c224 */ /* 0x001fe200078e0202 */
[----:B------:R-:W-:Y:S04]  /*81f0*/  BSSY B1, `(.L_x_292) ;  /* 0x0000006000017945 */ /* 0x000fe80003800000 */
[----:B------:R0:W-:Y:S01]  /*8200*/  @!P4 STG.E.U8 desc[UR36][R8.64], R3 ;  /* 0x000000030800c986 */ /* 0x0001e2000c101124 */
[----:B------:R-:W-:Y:S05]  /*8210*/  @P5 BRA `(.L_x_293) ;  /* 0x00000000000c5947 */ /* 0x000fea0003800000 */
[----:B------:R-:W0:Y:S02]  /*8220*/  LDG.E.U8 R16, desc[UR36][R154.64+0x1] ;  /* 0x000001249a107981 */ /* 0x000e24000c1e1100 */
[----:B0-----:R-:W-:-:S05]  /*8230*/  PRMT R3, R16, 0x8880, RZ ;  /* 0x0000888010037816 */ /* 0x001fca00000000ff */
[----:B------:R-:W-:-:S07]  /*8240*/  IMAD R2, R3, R18, RZ ;  /* 0x0000001203027224 */ /* 0x000fce00078e02ff */
.L_x_293:
[----:B------:R-:W-:Y:S05]  /*8250*/  BSYNC B1 ;  /* 0x0000000000017941 */ /* 0x000fea0003800000 */
.L_x_292:
[----:B------:R-:W-:Y:S01]  /*8260*/  @!P5 IMAD R27, R27, R17, R2 ;  /* 0x000000111b1bd224 */ /* 0x000fe200078e0202 */
[----:B------:R-:W-:Y:S04]  /*8270*/  BSSY B1, `(.L_x_294) ;  /* 0x0000006000017945 */ /* 0x000fe80003800000 */
[----:B------:R2:W-:Y:S01]  /*8280*/  @!P5 STG.E.U8 desc[UR36][R8.64+0x1], R27 ;  /* 0x0000011b0800d986 */ /* 0x0005e2000c101124 */
[----:B------:R-:W-:Y:S05]  /*8290*/  @P6 BRA `(.L_x_295) ;  /* 0x00000000000c6947 */ /* 0x000fea0003800000 */
[----:B------:R-:W0:Y:S02]  /*82a0*/  LDG.E.U8 R16, desc[UR36][R14.64+0x8] ;  /* 0x000008240e107981 */ /* 0x000e24000c1e1100 */
[----:B0-----:R-:W-:-:S05]  /*82b0*/  PRMT R3, R16, 0x8880, RZ ;  /* 0x0000888010037816 */ /* 0x001fca00000000ff */
[----:B------:R-:W-:-:S07]  /*82c0*/  IMAD R2, R3, R18, RZ ;  /* 0x0000001203027224 */ /* 0x000fce00078e02ff */
.L_x_295:
[----:B------:R-:W-:Y:S05]  /*82d0*/  BSYNC B1 ;  /* 0x0000000000017941 */ /* 0x000fea0003800000 */
.L_x_294:
[----:B0-----:R-:W-:Y:S01]  /*82e0*/  @!P6 IMAD R3, R28, R17, R2 ;  /* 0x000000111c03e224 */ /* 0x001fe200078e0202 */
[----:B------:R-:W-:Y:S04]  /*82f0*/  BSSY B1, `(.L_x_296) ;  /* 0x0000006000017945 */ /* 0x000fe80003800000 */
[----:B------:R0:W-:Y:S01]  /*8300*/  @!P6 STG.E.U8 desc[UR36][R6.64+0x8], R3 ;  /* 0x000008030600e986 */ /* 0x0001e2000c101124 */
[----:B------:R-:W-:Y:S05]  /*8310*/  @P1 BRA `(.L_x_297) ;  /* 0x00000000000c1947 */ /* 0x000fea0003800000 */
[----:B------:R-:W0:Y:S02]  /*8320*/  LDG.E.U8 R16, desc[UR36][R14.64+0x9] ;  /* 0x000009240e107981 */ /* 0x000e24000c1e1100 */
[----:B0-----:R-:W-:-:S05]  /*8330*/  PRMT R3, R16, 0x8880, RZ ;  /* 0x0000888010037816 */ /* 0x001fca00000000ff */
[----:B------:R-:W-:-:S07]  /*8340*/  IMAD R2, R3, R18, RZ ;  /* 0x0000001203027224 */ /* 0x000fce00078e02ff */
.L_x_297:
[----:B------:R-:W-:Y:S05]  /*8350*/  BSYNC B1 ;  /* 0x0000000000017941 */ /* 0x000fea0003800000 */
.L_x_296:
[C---:B------:R-:W-:Y:S01]  /*8360*/  ISETP.LT.OR P4, PT, R0.reuse, 0x9, !P0 ;  /* 0x000000090000780c */ /* 0x040fe20004781670 */
[----:B------:R-:W-:Y:S01]  /*8370*/  @!P1 IMAD R29, R29, R17, R2 ;  /* 0x000000111d1d9224 */ /* 0x000fe200078e0202 */
[----:B------:R-:W-:Y:S01]  /*8380*/  BSSY B1, `(.L_x_298) ;  /* 0x000000a000017945 */ /* 0x000fe20003800000 */
[C---:B------:R-:W-:Y:S02]  /*8390*/  ISETP.LT.OR P3, PT, R0.reuse, 0xa, !P0 ;  /* 0x0000000a0000780c */ /* 0x040fe40004761670 */
[C---:B------:R-:W-:Y:S01]  /*83a0*/  ISETP.LT.OR P5, PT, R0.reuse, 0x11, !P2 ;  /* 0x000000110000780c */ /* 0x040fe200057a1670 */
[----:B------:R3:W-:Y:S01]  /*83b0*/  @!P1 STG.E.U8 desc[UR36][R6.64+0x9], R29 ;  /* 0x0000091d06009986 */ /* 0x0007e2000c101124 */
[C---:B------:R-:W-:Y:S02]  /*83c0*/  ISETP.LT.OR P6, PT, R0.reuse, 0x12, !P2 ;  /* 0x000000120000780c */ /* 0x040fe400057c1670 */
[----:B------:R-:W-:-:S04]  /*83d0*/  ISETP.LT.OR P1, PT, R0, 0x11, !P0 ;  /* 0x000000110000780c */ /* 0x000fc80004721670 */
[----:B------:R-:W-:Y:S09]  /*83e0*/  @P4 BRA `(.L_x_299) ;  /* 0x00000000000c4947 */ /* 0x000ff20003800000 */
[----:B------:R-:W0:Y:S02]  /*83f0*/  LDG.E.U8 R16, desc[UR36][R154.64+0x8] ;  /* 0x000008249a107981 */ /* 0x000e24000c1e1100 */
[----:B0-----:R-:W-:-:S05]  /*8400*/  PRMT R3, R16, 0x8880, RZ ;  /* 0x0000888010037816 */ /* 0x001fca00000000ff */
[----:B------:R-:W-:-:S07]  /*8410*/  IMAD R2, R3, R18, RZ ;  /* 0x0000001203027224 */ /* 0x000fce00078e02ff */
.L_x_299:
[----:B------:R-:W-:Y:S05]  /*8420*/  BSYNC B1 ;  /* 0x0000000000017941 */ /* 0x000fea0003800000 */
.L_x_298:
[----:B0-----:R-:W-:Y:S01]  /*8430*/  @!P4 IMAD R3, R30, R17, R2 ;  /* 0x000000111e03c224 */ /* 0x001fe200078e0202 */
[----:B------:R-:W-:Y:S04]  /*8440*/  BSSY B1, `(.L_x_300) ;  /* 0x0000006000017945 */ /* 0x000fe80003800000 */
[----:B------:R0:W-:Y:S01]  /*8450*/  @!P4 STG.E.U8 desc[UR36][R8.64+0x8], R3 ;  /* 0x000008030800c986 */ /* 0x0001e2000c101124 */
[----:B------:R-:W-:Y:S05]  /*8460*/  @P3 BRA `(.L_x_301) ;  /* 0x00000000000c3947 */ /* 0x000fea0003800000 */
[----:B------:R-:W0:Y:S02]  /*8470*/  LDG.E.U8 R16, desc[UR36][R154.64+0x9] ;  /* 0x000009249a107981 */ /* 0x000e24000c1e1100 */
[----:B0-----:R-:W-:-:S05]  /*8480*/  PRMT R3, R16, 0x8880, RZ ;  /* 0x0000888010037816 */ /* 0x001fca00000000ff */
[----:B------:R-:W-:-:S07]  /*8490*/  IMAD R2, R3, R18, RZ ;  /* 0x0000001203027224 */ /* 0x000fce00078e02ff */
.L_x_301:
[----:B------:R-:W-:Y:S05]  /*84a0*/  BSYNC B1 ;  /* 0x0000000000017941 */ /* 0x000fea0003800000 */
.L_x_300:
[----:B------:R-:W-:Y:S01]  /*84b0*/  @!P3 IMAD R31, R31, R17, R2 ;  /* 0x000000111f1fb224 */ /* 0x000fe200078e0202 */
[----:B------:R-:W-:Y:S04]  /*84c0*/  BSSY B1, `(.L_x_302) ;  /* 0x0000006000017945 */ /* 0x000fe80003800000 */
[----:B------:R4:W-:Y:S01]  /*84d0*/  @!P3 STG.E.U8 desc[UR36][R8.64+0x9], R31 ;  /* 0x0000091f0800b986 */ /* 0x0009e2000c101124 */
[----:B------:R-:W-:Y:S05]  /*84e0*/  @P5 BRA `(.L_x_303) ;  /* 0x00000000000c5947 */ /* 0x000fea0003800000 */
[----:B------:R-:W0:Y:S02]  /*84f0*/  LDG.E.U8 R16, desc[UR36][R14.64+0x10] ;  /* 0x000010240e107981 */ /* 0x000e24000c1e1100 */
[----:B0-----:R-:W-:-:S05]  /*8500*/  PRMT R3, R16, 0x8880, RZ ;  /* 0x0000888010037816 */ /* 0x001fca00000000ff */
[----:B------:R-:W-:-:S07]  /*8510*/  IMAD R2, R3, R18, RZ ;  /* 0x0000001203027224 */ /* 0x000fce00078e02ff */
.L_x_303:
[----:B------:R-:W-:Y:S05]  /*8520*/  BSYNC B1 ;  /* 0x0000000000017941 */ /* 0x000fea0003800000 */
.L_x_302:
[----:B0-----:R-:W-:Y:S01]  /*8530*/  @!P5 IMAD R3, R32, R17, R2 ;  /* 0x000000112003d224 */ /* 0x001fe200078e0202 */
[----:B------:R-:W-:Y:S04]  /*8540*/  BSSY B1, `(.L_x_304) ;  /* 0x0000006000017945 */ /* 0x000fe80003800000 */
[----:B------:R0:W-:Y:S01]  /*8550*/  @!P5 STG.E.U8 desc[UR36][R6.64+0x10], R3 ;  /* 0x000010030600d986 */ /* 0x0001e2000c101124 */
[----:B------:R-:W-:Y:S05]  /*8560*/  @P6 BRA `(.L_x_305) ;  /* 0x00000000000c6947 */ /* 0x000fea0003800000 */
[----:B------:R-:W0:Y:S02]  /*8570*/  LDG.E.U8 R16, desc[UR36][R14.64+0x11] ;  /* 0x000011240e107981 */ /* 0x000e24000c1e1100 */
[----:B0-----:R-:W-:-:S05]  /*8580*/  PRMT R3, R16, 0x8880, RZ ;  /* 0x0000888010037816 */ /* 0x001fca00000000ff */
[----:B------:R-:W-:-:S07]  /*8590*/  IMAD R2, R3, R18, RZ ;  /* 0x0000001203027224 */ /* 0x000fce00078e02ff */
.L_x_305:
[----:B------:R-:W-:Y:S05]  /*85a0*/  BSYNC B1 ;  /* 0x0000000000017941 */ /* 0x000fea0003800000 */
.L_x_304:
[----:B------:R-:W-:Y:S01]  /*85b0*/  @!P6 IMAD R33, R33, R17, R2 ;  /* 0x000000112121e224 */ /* 0x000fe200078e0202 */
[----:B------:R-:W-:Y:S04]  /*85c0*/  BSSY B1, `(.L_x_306) ;  /* 0x0000006000017945 */ /* 0x000fe80003800000 */
[----:B------:R0:W-:Y:S01]  /*85d0*/  @!P6 STG.E.U8 desc[UR36][R6.64+0x11], R33 ;  /* 0x000011210600e986 */ /* 0x0001e2000c101124 */
[----:B------:R-:W-:Y:S05]  /*85e0*/  @P1 BRA `(.L_x_307) ;  /* 0x00000000000c1947 */ /* 0x000fea0003800000 */
[----:B------:R-:W0:Y:S02]  /*85f0*/  LDG.E.U8 R16, desc[UR36][R154.64+0x10] ;  /* 0x000010249a107981 */ /* 0x000e24000c1e1100 */
[----:B0-----:R-:W-:-:S05]  /*8600*/  PRMT R3, R16, 0x8880, RZ ;  /* 0x0000888010037816 */ /* 0x001fca00000000ff */
[----:B------:R-:W-:-:S07]  /*8610*/  IMAD R2, R3, R18, RZ ;  /* 0x0000001203027224 */ /* 0x000fce00078e02ff */
.L_x_307:
[----:B------:R-:W-:Y:S05]  /*8620*/  BSYNC B1 ;  /* 0x0000000000017941 */ /* 0x000fea0003800000 */
.L_x_306:
[----:B------:R-:W-:Y:S01]  /*8630*/  ISETP.LT.OR P4, PT, R0, 0x12, !P0 ;  /* 0x000000120000780c */ /* 0x000fe20004781670 */
[----:B0-----:R-:W-:Y:S01]  /*8640*/  @!P1 IMAD R3, R34, R17, R2 ;  /* 0x0000001122039224 */ /* 0x001fe200078e0202 */
        /* <DEDUP_REMOVED lines=10> */
.L_x_309:
[----:B------:R-:W-:Y:S05]  /*86f0*/  BSYNC B1 ;  /* 0x0000000000017941 */ /* 0x000fea0003800000 */
.L_x_308:
[----:B------:R-:W-:Y:S01]  /*8700*/  @!P4 IMAD R35, R35, R17, R2 ;  /* 0x000000112323c224 */ /* 0x000fe200078e0202 */
[----:B------:R-:W-:Y:S04]  /*8710*/  BSSY B1, `(.L_x_310) ;  /* 0x0000006000017945 */ /* 0x000fe80003800000 */
[----:B------:R0:W-:Y:S01]  /*8720*/  @!P4 STG.E.U8 desc[UR36][R8.64+0x11], R35 ;  /* 0x000011230800c986 */ /* 0x0001e2000c101124 */
[----:B------:R-:W-:Y:S05]  /*8730*/  @P3 BRA `(.L_x_311) ;  /* 0x00000000000c3947 */ /* 0x000fea0003800000 */
[----:B------:R-:W0:Y:S02]  /*8740*/  LDG.E.U8 R16, desc[UR36][R14.64+0x18] ;  /* 0x000018240e107981 */ /* 0x000e24000c1e1100 */
[----:B0-----:R-:W-:-:S05]  /*8750*/  PRMT R3, R16, 0x8880, RZ ;  /* 0x0000888010037816 */ /* 0x001fca00000000ff */
[----:B------:R-:W-:-:S07]  /*8760*/  IMAD R2, R3, R18, RZ ;  /* 0x0000001203027224 */ /* 0x000fce00078e02ff */
.L_x_311:
[----:B------:R-:W-:Y:S05]  /*8770*/  BSYNC B1 ;  /* 0x0000000000017941 */ /* 0x000fea0003800000 */
.L_x_310:
[----:B0-----:R-:W-:Y:S01]  /*8780*/  @!P3 IMAD R3, R36, R17, R2 ;  /* 0x000000112403b224 */ /* 0x001fe200078e0202 */
[----:B------:R-:W-:Y:S04]  /*8790*/  BSSY B1, `(.L_x_312) ;  /* 0x0000006000017945 */ /* 0x000fe80003800000 */
[----:B------:R0:W-:Y:S01]  /*87a0*/  @!P3 STG.E.U8 desc[UR36][R6.64+0x18], R3 ;  /* 0x000018030600b986 */ /* 0x0001e2000c101124 */
[----:B------:R-:W-:Y:S05]  /*87b0*/  @P5 BRA `(.L_x_313) ;  /* 0x00000000000c5947 */ /* 0x000fea0003800000 */
[----:B------:R-:W0:Y:S02]  /*87c0*/  LDG.E.U8 R16, desc[UR36][R14.64+0x19] ;  /* 0x000019240e107981 */ /* 0x000e24000c1e1100 */
[----:B0-----:R-:W-:-:S05]  /*87d0*/  PRMT R3, R16, 0x8880, RZ ;  /* 0x0000888010037816 */ /* 0x001fca00000000ff */
[----:B------:R-:W-:-:S07]  /*87e0*/  IMAD R2, R3, R18, RZ ;  /* 0x0000001203027224 */ /* 0x000fce00078e02ff */
.L_x_313:
[----:B------:R-:W-:Y:S05]  /*87f0*/  BSYNC B1 ;  /* 0x0000000000017941 */ /* 0x000fea0003800000 */
.L_x_312:
[----:B------:R-:W-:Y:S01]  /*8800*/  @!P5 IMAD R37, R37, R17, R2 ;  /* 0x000000112525d224 */ /* 0x000fe200078e0202 */
[----:B------:R-:W-:Y:S04]  /*8810*/  BSSY B1, `(.L_x_314) ;  /* 0x0000006000017945 */ /* 0x000fe80003800000 */
[----:B------:R0:W-:Y:S01]  /*8820*/  @!P5 STG.E.U8 desc[UR36][R6.64+0x19], R37 ;  /* 0x000019250600d986 */ /* 0x0001e2000c101124 */
[----:B------:R-:W-:Y:S05]  /*8830*/  @P6 BRA `(.L_x_315) ;  /* 0x00000000000c6947 */ /* 0x000fea0003800000 */
[----:B------:R-:W0:Y:S02]  /*8840*/  LDG.E.U8 R16, desc[UR36][R154.64+0x18] ;  /* 0x000018249a107981 */ /* 0x000e24000c1e1100 */
[----:B0-----:R-:W-:-:S05]  /*8850*/  PRMT R3, R16, 0x8880, RZ ;  /* 0x0000888010037816 */ /* 0x001fca00000000ff */
[----:B------:R-:W-:-:S07]  /*8860*/  IMAD R2, R3, R18, RZ ;  /* 0x0000001203027224 */ /* 0x000fce00078e02ff */
.L_x_315:
[----:B------:R-:W-:Y:S05]  /*8870*/  BSYNC B1 ;  /* 0x0000000000017941 */ /* 0x000fea0003800000 */
.L_x_314:
[----:B0-----:R-:W-:Y:S01]  /*8880*/  @!P6 IMAD R3, R38, R17, R2 ;  /* 0x000000112603e224 */ /* 0x001fe200078e0202 */
[----:B------:R-:W-:Y:S04]  /*8890*/  BSSY B1, `(.L_x_316) ;  /* 0x0000006000017945 */ /* 0x000fe80003800000 */
[----:B------:R0:W-:Y:S01]  /*88a0*/  @!P6 STG.E.U8 desc[UR36][R8.64+0x18], R3 ;  /* 0x000018030800e986 */ /* 0x0001e2000c101124 */
[----:B------:R-:W-:Y:S05]  /*88b0*/  @P1 BRA `(.L_x_317) ;  /* 0x00000000000c1947 */ /* 0x000fea0003800000 */
[----:B------:R-:W0:Y:S02]  /*88c0*/  LDG.E.U8 R16, desc[UR36][R154.64+0x19] ;  /* 0x000019249a107981 */ /* 0x000e24000c1e1100 */
[----:B0-----:R-:W-:-:S05]  /*88d0*/  PRMT R3, R16, 0x8880, RZ ;  /* 0x0000888010037816 */ /* 0x001fca00000000ff */
[----:B------:R-:W-:-:S07]  /*88e0*/  IMAD R2, R3, R18, RZ ;  /* 0x0000001203027224 */ /* 0x000fce00078e02ff */
.L_x_317:
[----:B------:R-:W-:Y:S05]  /*88f0*/  BSYNC B1 ;  /* 0x0000000000017941 */ /* 0x000fea0003800000 */
.L_x_316:
        /* <DEDUP_REMOVED lines=12> */
.L_x_319:
[----:B------:R-:W-:Y:S05]  /*89c0*/  BSYNC B1 ;  /* 0x0000000000017941 */ /* 0x000fea0003800000 */
.L_x_318:
[----:B0-----:R-:W-:Y:S01]  /*89d0*/  @!P4 IMAD R3, R40, R17, R2 ;  /* 0x000000112803c224 */ /* 0x001fe200078e0202 */
[----:B------:R-:W-:Y:S04]  /*89e0*/  BSSY B1, `(.L_x_320) ;  /* 0x0000006000017945 */ /* 0x000fe80003800000 */
[----:B------:R0:W-:Y:S01]  /*89f0*/  @!P4 STG.E.U8 desc[UR36][R6.64+0x20], R3 ;  /* 0x000020030600c986 */ /* 0x0001e2000c101124 */
[----:B------:R-:W-:Y:S05]  /*8a00*/  @P3 BRA `(.L_x_321) ;  /* 0x00000000000c3947 */ /* 0x000fea0003800000 */
[----:B------:R-:W0:Y:S02]  /*8a10*/  LDG.E.U8 R16, desc[UR36][R14.64+0x21] ;  /* 0x000021240e107981 */ /* 0x000e24000c1e1100 */
[----:B0-----:R-:W-:-:S05]  /*8a20*/  PRMT R3, R16, 0x8880, RZ ;  /* 0x0000888010037816 */ /* 0x001fca00000000ff */
[----:B------:R-:W-:-:S07]  /*8a30*/  IMAD R2, R3, R18, RZ ;  /* 0x0000001203027224 */ /* 0x000fce00078e02ff */
.L_x_321:
[----:B------:R-:W-:Y:S05]  /*8a40*/  BSYNC B1 ;  /* 0x0000000000017941 */ /* 0x000fea0003800000 */
.L_x_320:
[----:B------:R-:W-:Y:S01]  /*8a50*/  @!P3 IMAD R41, R41, R17, R2 ;  /* 0x000000112929b224 */ /* 0x000fe200078e0202 */
[----:B------:R-:W-:Y:S04]  /*8a60*/  BSSY B1, `(.L_x_322) ;  /* 0x0000006000017945 */ /* 0x000fe80003800000 */
[----:B------:R0:W-:Y:S01]  /*8a70*/  @!P3 STG.E.U8 desc[UR36][R6.64+0x21], R41 ;  /* 0x000021290600b986 */ /* 0x0001e2000c101124 */
[----:B------:R-:W-:Y:S05]  /*8a80*/  @P5 BRA `(.L_x_323) ;  /* 0x00000000000c5947 */ /* 0x000fea0003800000 */
[----:B------:R-:W0:Y:S02]  /*8a90*/  LDG.E.U8 R16, desc[UR36][R154.64+0x20] ;  /* 0x000020249a107981 */ /* 0x000e24000c1e1100 */
[----:B0-----:R-:W-:-:S05]  /*8aa0*/  PRMT R3, R16, 0x8880, RZ ;  /* 0x0000888010037816 */ /* 0x001fca00000000ff */
[----:B------:R-:W-:-:S07]  /*8ab0*/  IMAD R2, R3, R18, RZ ;  /* 0x0000001203027224 */ /* 0x000fce00078e02ff */
.L_x_323:
[----:B------:R-:W-:Y:S05]  /*8ac0*/  BSYNC B1 ;  /* 0x0000000000017941 */ /* 0x000fea0003800000 */
.L_x_322:
[----:B0-----:R-:W-:Y:S01]  /*8ad0*/  @!P5 IMAD R3, R42, R17, R2 ;  /* 0x000000112a03d224 */ /* 0x001fe200078e0202 */
[----:B------:R-:W-:Y:S04]  /*8ae0*/  BSSY B1, `(.L_x_324) ;  /* 0x0000006000017945 */ /* 0x000fe80003800000 */
[----:B------:R0:W-:Y:S01]  /*8af0*/  @!P5 STG.E.U8 desc[UR36][R8.64+0x20], R3 ;  /* 0x000020030800d986 */ /* 0x0001e2000c101124 */
[----:B------:R-:W-:Y:S05]  /*8b00*/  @P6 BRA `(.L_x_325) ;  /* 0x00000000000c6947 */ /* 0x000fea0003800000 */
[----:B------:R-:W0:Y:S02]  /*8b10*/  LDG.E.U8 R16, desc[UR36][R154.64+0x21] ;  /* 0x000021249a107981 */ /* 0x000e24000c1e1100 */
[----:B0-----:R-:W-:-:S05]  /*8b20*/  PRMT R3, R16, 0x8880, RZ ;  /* 0x0000888010037816 */ /* 0x001fca00000000ff */
[----:B------:R-:W-:-:S07]  /*8b30*/  IMAD R2, R3, R18, RZ ;  /* 0x0000001203027224 */ /* 0x000fce00078e02ff */
.L_x_325:
[----:B------:R-:W-:Y:S05]  /*8b40*/  BSYNC B1 ;  /* 0x0000000000017941 */ /* 0x000fea0003800000 */
.L_x_324:
[----:B------:R-:W-:Y:S01]  /*8b50*/  @!P6 IMAD R43, R43, R17, R2 ;  /* 0x000000112b2be224 */ /* 0x000fe200078e0202 */
[----:B------:R-:W-:Y:S04]  /*8b60*/  BSSY B1, `(.L_x_326) ;  /* 0x0000006000017945 */ /* 0x000fe80003800000 */
[----:B------:R0:W-:Y:S01]  /*8b70*/  @!P6 STG.E.U8 desc[UR36][R8.64+0x21], R43 ;  /* 0x0000212b0800e986 */ /* 0x0001e2000c101124 */
[----:B------:R-:W-:Y:S05]  /*8b80*/  @P1 BRA `(.L_x_327) ;  /* 0x00000000000c1947 */ /* 0x000fea0003800000 */
[----:B------:R-:W0:Y:S02]  /*8b90*/  LDG.E.U8 R16, desc[UR36][R14.64+0x28] ;  /* 0x000028240e107981 */ /* 0x000e24000c1e1100 */
[----:B0-----:R-:W-:-:S05]  /*8ba0*/  PRMT R3, R16, 0x8880, RZ ;  /* 0x0000888010037816 */ /* 0x001fca00000000ff */
[----:B------:R-:W-:-:S07]  /*8bb0*/  IMAD R2, R3, R18, RZ ;  /* 0x0000001203027224 */ /* 0x000fce00078e02ff */
.L_x_327:
[----:B------:R-:W-:Y:S05]  /*8bc0*/  BSYNC B1 ;  /* 0x0000000000017941 */ /* 0x000fea0003800000 */
.L_x_326:
        /* <DEDUP_REMOVED lines=12> */
.L_x_329:
[----:B------:R-:W-:Y:S05]  /*8c90*/  BSYNC B1 ;  /* 0x0000000000017941 */ /* 0x000fea0003800000 */
.L_x_328:
[----:B------:R-:W-:Y:S01]  /*8ca0*/  @!P4 IMAD R45, R45, R17, R2 ;  /* 0x000000112d2dc224 */ /* 0x000fe200078e0202 */
[----:B------:R-:W-:Y:S04]  /*8cb0*/  BSSY B1, `(.L_x_330) ;  /* 0x0000006000017945 */ /* 0x000fe80003800000 */
[----:B------:R0:W-:Y:S01]  /*8cc0*/  @!P4 STG.E.U8 desc[UR36][R6.64+0x29], R45 ;  /* 0x0000292d0600c986 */ /* 0x0001e2000c101124 */
[----:B------:R-:W-:Y:S05]  /*8cd0*/  @P3 BRA `(.L_x_331) ;  /* 0x00000000000c3947 */ /* 0x000fea0003800000 */
[----:B------:R-:W0:Y:S02]  /*8ce0*/  LDG.E.U8 R16, desc[UR36][R154.64+0x28] ;  /* 0x000028249a107981 */ /* 0x000e24000c1e1100 */
[----:B0-----:R-:W-:-:S05]  /*8cf0*/  PRMT R3, R16, 0x8880, RZ ;  /* 0x0000888010037816 */ /* 0x001fca00000000ff */
[----:B------:R-:W-:-:S07]  /*8d00*/  IMAD R2, R3, R18, RZ ;  /* 0x0000001203027224 */ /* 0x000fce00078e02ff */
.L_x_331:
[----:B------:R-:W-:Y:S05]  /*8d10*/  BSYNC B1 ;  /* 0x0000000000017941 */ /* 0x000fea0003800000 */
.L_x_330:
[----:B0-----:R-:W-:Y:S01]  /*8d20*/  @!P3 IMAD R3, R46, R17, R2 ;  /* 0x000000112e03b224 */ /* 0x001fe200078e0202 */
[----:B------:R-:W-:Y:S04]  /*8d30*/  BSSY B1, `(.L_x_332) ;  /* 0x0000006000017945 */ /* 0x000fe80003800000 */
[----:B------:R0:W-:Y:S01]  /*8d40*/  @!P3 STG.E.U8 desc[UR36][R8.64+0x28], R3 ;  /* 0x000028030800b986 */ /* 0x0001e2000c101124 */
[----:B------:R-:W-:Y:S05]  /*8d50*/  @P5 BRA `(.L_x_333) ;  /* 0x00000000000c5947 */ /* 0x000fea0003800000 */
[----:B------:R-:W0:Y:S02]  /*8d60*/  LDG.E.U8 R16, desc[UR36][R154.64+0x29] ;  /* 0x000029249a107981 */ /* 0x000e24000c1e1100 */
[----:B0-----:R-:W-:-:S05]  /*8d70*/  PRMT R3, R16, 0x8880, RZ ;  /* 0x0000888010037816 */ /* 0x001fca00000000ff */
[----:B------:R-:W-:-:S07]  /*8d80*/  IMAD R2, R3, R18, RZ ;  /* 0x0000001203027224 */ /* 0x000fce00078e02ff */
.L_x_333:
[----:B------:R-:W-:Y:S05]  /*8d90*/  BSYNC B1 ;  /* 0x0000000000017941 */ /* 0x000fea0003800000 */
.L_x_332:
[----:B------:R-:W-:Y:S01]  /*8da0*/  @!P5 IMAD R47, R47, R17, R2 ;  /* 0x000000112f2fd224 */ /* 0x000fe200078e0202 */
[----:B------:R-:W-:Y:S04]  /*8db0*/  BSSY B1, `(.L_x_334) ;  /* 0x0000006000017945 */ /* 0x000fe80003800000 */
[----:B------:R0:W-:Y:S01]  /*8dc0*/  @!P5 STG.E.U8 desc[UR36][R8.64+0x29], R47 ;  /* 0x0000292f0800d986 */ /* 0x0001e2000c101124 */
[----:B------:R-:W-:Y:S05]  /*8dd0*/  @P6 BRA `(.L_x_335) ;  /* 0x00000000000c6947 */ /* 0x000fea0003800000 */
[----:B------:R-:W0:Y:S02]  /*8de0*/  LDG.E.U8 R16, desc[UR36][R14.64+0x30] ;  /* 0x000030240e107981 */ /* 0x000e24000c1e1100 */
[----:B0-----:R-:W-:-:S05]  /*8df0*/  PRMT R3, R16, 0x8880, RZ ;  /* 0x0000888010037816 */ /* 0x001fca00000000ff */
[----:B------:R-:W-:-:S07]  /*8e00*/  IMAD R2, R3, R18, RZ ;  /* 0x0000001203027224 */ /* 0x000fce00078e02ff */
.L_x_335:
[----:B------:R-:W-:Y:S05]  /*8e10*/  BSYNC B1 ;  /* 0x0000000000017941 */ /* 0x000fea0003800000 */
.L_x_334:
[----:B0-----:R-:W-:Y:S01]  /*8e20*/  @!P6 IMAD R3, R48, R17, R2 ;  /* 0x000000113003e224 */ /* 0x001fe200078e0202 */
[----:B------:R-:W-:Y:S04]  /*8e30*/  BSSY B1, `(.L_x_336) ;  /* 0x0000006000017945 */ /* 0x000fe80003800000 */
[----:B------:R0:W-:Y:S01]  /*8e40*/  @!P6 STG.E.U8 desc[UR36][R6.64+0x30], R3 ;  /* 0x000030030600e986 */ /* 0x0001e2000c101124 */
[----:B------:R-:W-:Y:S05]  /*8e50*/  @P1 BRA `(.L_x_337) ;  /* 0x00000000000c1947 */ /* 0x000fea0003800000 */
[----:B------:R-:W0:Y:S02]  /*8e60*/  LDG.E.U8 R16, desc[UR36][R14.64+0x31] ;  /* 0x000031240e107981 */ /* 0x000e24000c1e1100 */
[----:B0-----:R-:W-:-:S05]  /*8e70*/  PRMT R3, R16, 0x8880, RZ ;  /* 0x0000888010037816 */ /* 0x001fca00000000ff */
[----:B------:R-:W-:-:S07]  /*8e80*/  IMAD R2, R3, R18, RZ ;  /* 0x0000001203027224 */ /* 0x000fce00078e02ff */
.L_x_337:
[----:B------:R-:W-:Y:S05]  /*8e90*/  BSYNC B1 ;  /* 0x0000000000017941 */ /* 0x000fea0003800000 */
.L_x_336:
        /* <DEDUP_REMOVED lines=12> */
.L_x_339:
[----:B------:R-:W-:Y:S05]  /*8f60*/  BSYNC B1 ;  /* 0x0000000000017941 */ /* 0x000fea0003800000 */
.L_x_338:
[----:B0-----:R-:W-:Y:S01]  /*8f70*/  @!P4 IMAD R3, R50, R17, R2 ;  /* 0x000000113203c224 */ /* 0x001fe200078e0202 */
[----:B------:R-:W-:Y:S04]  /*8f80*/  BSSY B1, `(.L_x_340) ;  /* 0x0000006000017945 */ /* 0x000fe80003800000 */
[----:B------:R0:W-:Y:S01]  /*8f90*/  @!P4 STG.E.U8 desc[UR36][R8.64+0x30], R3 ;  /* 0x000030030800c986 */ /* 0x0001e2000c101124 */
[----:B------:R-:W-:Y:S05]  /*8fa0*/  @P3 BRA `(.L_x_341) ;  /* 0x00000000000c3947 */ /* 0x000fea0003800000 */
[----:B------:R-:W0:Y:S02]  /*8fb0*/  LDG.E.U8 R16, desc[UR36][R154.64+0x31] ;  /* 0x000031249a107981 */ /* 0x000e24000c1e1100 */
[----:B0-----:R-:W-:-:S05]  /*8fc0*/  PRMT R3, R16, 0x8880, RZ ;  /* 0x0000888010037816 */ /* 0x001fca00000000ff */
[----:B------:R-:W-:-:S07]  /*8fd0*/  IMAD R2, R3, R18, RZ ;  /* 0x0000001203027224 */ /* 0x000fce00078e02ff */
.L_x_341:
[----:B------:R-:W-:Y:S05]  /*8fe0*/  BSYNC B1 ;  /* 0x0000000000017941 */ /* 0x000fea0003800000 */
.L_x_340:
[----:B------:R-:W-:Y:S01]  /*8ff0*/  @!P3 IMAD R51, R51, R17, R2 ;  /* 0x000000113333b224 */ /* 0x000fe200078e0202 */
[----:B------:R-:W-:Y:S04]  /*9000*/  BSSY B1, `(.L_x_342) ;  /* 0x0000006000017945 */ /* 0x000fe80003800000 */
[----:B------:R0:W-:Y:S01]  /*9010*/  @!P3 STG.E.U8 desc[UR36][R8.64+0x31], R51 ;  /* 0x000031330800b986 */ /* 0x0001e2000c101124 */
[----:B------:R-:W-:Y:S05]  /*9020*/  @P5 BRA `(.L_x_343) ;  /* 0x00000000000c5947 */ /* 0x000fea0003800000 */
[----:B------:R-:W0:Y:S02]  /*9030*/  LDG.E.U8 R16, desc[UR36][R14.64+0x38] ;  /* 0x000038240e107981 */ /* 0x000e24000c1e1100 */
[----:B0-----:R-:W-:-:S05]  /*9040*/  PRMT R3, R16, 0x8880, RZ ;  /* 0x0000888010037816 */ /* 0x001fca00000000ff */
[----:B------:R-:W-:-:S07]  /*9050*/  IMAD R2, R3, R18, RZ ;  /* 0x0000001203027224 */ /* 0x000fce00078e02ff */
.L_x_343:
[----:B------:R-:W-:Y:S05]  /*9060*/  BSYNC B1 ;  /* 0x0000000000017941 */ /* 0x000fea0003800000 */
.L_x_342:
[----:B0-----:R-:W-:Y:S01]  /*9070*/  @!P5 IMAD R3, R52, R17, R2 ;  /* 0x000000113403d224 */ /* 0x001fe200078e0202 */
[----:B------:R-:W-:Y:S04]  /*9080*/  BSSY B1, `(.L_x_344) ;  /* 0x0000006000017945 */ /* 0x000fe80003800000 */
[----:B------:R0:W-:Y:S01]  /*9090*/  @!P5 STG.E.U8 desc[UR36][R6.64+0x38], R3 ;  /* 0x000038030600d986 */ /* 0x0001e2000c101124 */
[----:B------:R-:W-:Y:S05]  /*90a0*/  @P6 BRA `(.L_x_345) ;  /* 0x00000000000c6947 */ /* 0x000fea0003800000 */
[----:B------:R-:W0:Y:S02]  /*90b0*/  LDG.E.U8 R16, desc[UR36][R14.64+0x39] ;  /* 0x000039240e107981 */ /* 0x000e24000c1e1100 */
[----:B0-----:R-:W-:-:S05]  /*90c0*/  PRMT R3, R16, 0x8880, RZ ;  /* 0x0000888010037816 */ /* 0x001fca00000000ff */
[----:B------:R-:W-:-:S07]  /*90d0*/  IMAD R2, R3, R18, RZ ;  /* 0x0000001203027224 */ /* 0x000fce00078e02ff */
.L_x_345:
[----:B------:R-:W-:Y:S05]  /*90e0*/  BSYNC B1 ;  /* 0x0000000000017941 */ /* 0x000fea0003800000 */
.L_x_344:
[----:B------:R-:W-:Y:S01]  /*90f0*/  @!P6 IMAD R53, R53, R17, R2 ;  /* 0x000000113535e224 */ /* 0x000fe200078e0202 */
[----:B------:R-:W-:Y:S04]  /*9100*/  BSSY B1, `(.L_x_346) ;  /* 0x0000006000017945 */ /* 0x000fe80003800000 */
[----:B------:R0:W-:Y:S01]  /*9110*/  @!P6 STG.E.U8 desc[UR36][R6.64+0x39], R53 ;  /* 0x000039350600e986 */ /* 0x0001e2000c101124 */
[----:B------:R-:W-:Y:S05]  /*9120*/  @P1 BRA `(.L_x_347) ;  /* 0x00000000000c1947 */ /* 0x000fea0003800000 */
[----:B------:R-:W0:Y:S02]  /*9130*/  LDG.E.U8 R16, desc[UR36][R154.64+0x38] ;  /* 0x000038249a107981 */ /* 0x000e24000c1e1100 */
[----:B0-----:R-:W-:-:S05]  /*9140*/  PRMT R3, R16, 0x8880, RZ ;  /* 0x0000888010037816 */ /* 0x001fca00000000ff */
[----:B------:R-:W-:-:S07]  /*9150*/  IMAD R2, R3, R18, RZ ;  /* 0x0000001203027224 */ /* 0x000fce00078e02ff */
.L_x_347:
[----:B------:R-:W-:Y:S05]  /*9160*/  BSYNC B1 ;  /* 0x0000000000017941 */ /* 0x000fea0003800000 */
.L_x_346:
        /* <DEDUP_REMOVED lines=12> */
.L_x_349:
[----:B------:R-:W-:Y:S05]  /*9230*/  BSYNC B1 ;  /* 0x0000000000017941 */ /* 0x000fea0003800000 */
.L_x_348:
[----:B------:R-:W-:Y:S01]  /*9240*/  @!P4 IMAD R55, R55, R17, R2 ;  /* 0x000000113737c224 */ /* 0x000fe200078e0202 */
[----:B------:R-:W-:Y:S04]  /*9250*/  BSSY B1, `(.L_x_350) ;  /* 0x0000006000017945 */ /* 0x000fe80003800000 */
[----:B------:R0:W-:Y:S01]  /*9260*/  @!P4 STG.E.U8 desc[UR36][R8.64+0x39], R55 ;  /* 0x000039370800c986 */ /* 0x0001e2000c101124 */
[----:B------:R-:W-:Y:S05]  /*9270*/  @P3 BRA `(.L_x_351) ;  /* 0x00000000000c3947 */ /* 0x000fea0003800000 */
[----:B------:R-:W0:Y:S02]  /*9280*/  LDG.E.U8 R16, desc[UR36][R14.64+0x40] ;  /* 0x000040240e107981 */ /* 0x000e24000c1e1100 */
[----:B0-----:R-:W-:-:S05]  /*9290*/  PRMT R3, R16, 0x8880, RZ ;  /* 0x0000888010037816 */ /* 0x001fca00000000ff */
[----:B------:R-:W-:-:S07]  /*92a0*/  IMAD R2, R3, R18, RZ ;  /* 0x0000001203027224 */ /* 0x000fce00078e02ff */
.L_x_351:
[----:B------:R-:W-:Y:S05]  /*92b0*/  BSYNC B1 ;  /* 0x0000000000017941 */ /* 0x000fea0003800000 */
.L_x_350:
[----:B0-----:R-:W-:Y:S01]  /*92c0*/  @!P3 IMAD R3, R56, R17, R2 ;  /* 0x000000113803b224 */ /* 0x001fe200078e0202 */
[----:B------:R-:W-:Y:S04]  /*92d0*/  BSSY B1, `(.L_x_352) ;  /* 0x0000006000017945 */ /* 0x000fe80003800000 */
[----:B------:R0:W-:Y:S01]  /*92e0*/  @!P3 STG.E.U8 desc[UR36][R6.64+0x40], R3 ;  /* 0x000040030600b986 */ /* 0x0001e2000c101124 */
[----:B------:R-:W-:Y:S05]  /*92f0*/  @P5 BRA `(.L_x_353) ;  /* 0x00000000000c5947 */ /* 0x000fea0003800000 */
[----:B------:R-:W0:Y:S02]  /*9300*/  LDG.E.U8 R16, desc[UR36][R14.64+0x41] ;  /* 0x000041240e107981 */ /* 0x000e24000c1e1100 */
[----:B0-----:R-:W-:-:S05]  /*9310*/  PRMT R3, R16, 0x8880, RZ ;  /* 0x0000888010037816 */ /* 0x001fca00000000ff */
[----:B------:R-:W-:-:S07]  /*9320*/  IMAD R2, R3, R18, RZ ;  /* 0x0000001203027224 */ /* 0x000fce00078e02ff */
.L_x_353:
[----:B------:R-:W-:Y:S05]  /*9330*/  BSYNC B1 ;  /* 0x0000000000017941 */ /* 0x000fea0003800000 */
.L_x_352:
[----:B------:R-:W-:Y:S01]  /*9340*/  @!P5 IMAD R57, R57, R17, R2 ;  /* 0x000000113939d224 */ /* 0x000fe200078e0202 */
[----:B------:R-:W-:Y:S04]  /*9350*/  BSSY B1, `(.L_x_354) ;  /* 0x0000006000017945 */ /* 0x000fe80003800000 */
[----:B------:R0:W-:Y:S01]  /*9360*/  @!P5 STG.E.U8 desc[UR36][R6.64+0x41], R57 ;  /* 0x000041390600d986 */ /* 0x0001e2000c101124 */
[----:B------:R-:W-:Y:S05]  /*9370*/  @P6 BRA `(.L_x_355) ;  /* 0x00000000000c6947 */ /* 0x000fea0003800000 */
[----:B------:R-:W0:Y:S02]  /*9380*/  LDG.E.U8 R16, desc[UR36][R154.64+0x40] ;  /* 0x000040249a107981 */ /* 0x000e24000c1e1100 */
[----:B0-----:R-:W-:-:S05]  /*9390*/  PRMT R3, R16, 0x8880, RZ ;  /* 0x0000888010037816 */ /* 0x001fca00000000ff */
[----:B------:R-:W-:-:S07]  /*93a0*/  IMAD R2, R3, R18, RZ ;  /* 0x0000001203027224 */ /* 0x000fce00078e02ff */
.L_x_355:
[----:B------:R-:W-:Y:S05]  /*93b0*/  BSYNC B1 ;  /* 0x0000000000017941 */ /* 0x000fea0003800000 */
.L_x_354:
[----:B0-----:R-:W-:Y:S01]  /*93c0*/  @!P6 IMAD R3, R58, R17, R2 ;  /* 0x000000113a03e224 */ /* 0x001fe200078e0202 */
[----:B------:R-:W-:Y:S04]  /*93d0*/  BSSY B1, `(.L_x_356) ;  /* 0x0000006000017945 */ /* 0x000fe80003800000 */
[----:B------:R0:W-:Y:S01]  /*93e0*/  @!P6 STG.E.U8 desc[UR36][R8.64+0x40], R3 ;  /* 0x000040030800e986 */ /* 0x0001e2000c101124 */
[----:B------:R-:W-:Y:S05]  /*93f0*/  @P1 BRA `(.L_x_357) ;  /* 0x00000000000c1947 */ /* 0x000fea0003800000 */
[----:B------:R-:W0:Y:S02]  /*9400*/  LDG.E.U8 R16, desc[UR36][R154.64+0x41] ;  /* 0x000041249a107981 */ /* 0x000e24000c1e1100 */
[----:B0-----:R-:W-:-:S05]  /*9410*/  PRMT R3, R16, 0x8880, RZ ;  /* 0x0000888010037816 */ /* 0x001fca00000000ff */
[----:B------:R-:W-:-:S07]  /*9420*/  IMAD R2, R3, R18, RZ ;  /* 0x0000001203027224 */ /* 0x000fce00078e02ff */
.L_x_357:
[----:B------:R-:W-:Y:S05]  /*9430*/  BSYNC B1 ;  /* 0x0000000000017941 */ /* 0x000fea0003800000 */
.L_x_356:
        /* <DEDUP_REMOVED lines=12> */
.L_x_359:
[----:B------:R-:W-:Y:S05]  /*9500*/  BSYNC B1 ;  /* 0x0000000000017941 */ /* 0x000fea0003800000 */
.L_x_358:
[----:B0-----:R-:W-:Y:S01]  /*9510*/  @!P4 IMAD R3, R60, R17, R2 ;  /* 0x000000113c03c224 */ /* 0x001fe200078e0202 */
[----:B------:R-:W-:Y:S04]  /*9520*/  BSSY B1, `(.L_x_360) ;  /* 0x0000006000017945 */ /* 0x000fe80003800000 */
[----:B------:R0:W-:Y:S01]  /*9530*/  @!P4 STG.E.U8 desc[UR36][R6.64+0x48], R3 ;  /* 0x000048030600c986 */ /* 0x0001e2000c101124 */
[----:B------:R-:W-:Y:S05]  /*9540*/  @P3 BRA `(.L_x_361) ;  /* 0x00000000000c3947 */ /* 0x000fea0003800000 */
[----:B------:R-:W0:Y:S02]  /*9550*/  LDG.E.U8 R16, desc[UR36][R14.64+0x49] ;  /* 0x000049240e107981 */ /* 0x000e24000c1e1100 */
[----:B0-----:R-:W-:-:S05]  /*9560*/  PRMT R3, R16, 0x8880, RZ ;  /* 0x0000888010037816 */ /* 0x001fca00000000ff */
[----:B------:R-:W-:-:S07]  /*9570*/  IMAD R2, R3, R18, RZ ;  /* 0x0000001203027224 */ /* 0x000fce00078e02ff */
.L_x_361:
[----:B------:R-:W-:Y:S05]  /*9580*/  BSYNC B1 ;  /* 0x0000000000017941 */ /* 0x000fea0003800000 */
.L_x_360:
[----:B------:R-:W-:Y:S01]  /*9590*/  @!P3 IMAD R61, R61, R17, R2 ;  /* 0x000000113d3db224 */ /* 0x000fe200078e0202 */
[----:B------:R-:W-:Y:S04]  /*95a0*/  BSSY B1, `(.L_x_362) ;  /* 0x0000006000017945 */ /* 0x000fe80003800000 */
[----:B------:R0:W-:Y:S01]  /*95b0*/  @!P3 STG.E.U8 desc[UR36][R6.64+0x49], R61 ;  /* 0x0000493d0600b986 */ /* 0x0001e2000c101124 */
[----:B------:R-:W-:Y:S05]  /*95c0*/  @P5 BRA `(.L_x_363) ;  /* 0x00000000000c5947 */ /* 0x000fea0003800000 */
[----:B------:R-:W0:Y:S02]  /*95d0*/  LDG.E.U8 R16, desc[UR36][R154.64+0x48] ;  /* 0x000048249a107981 */ /* 0x000e24000c1e1100 */
[----:B0-----:R-:W-:-:S05]  /*95e0*/  PRMT R3, R16, 0x8880, RZ ;  /* 0x0000888010037816 */ /* 0x001fca00000000ff */
[----:B------:R-:W-:-:S07]  /*95f0*/  IMAD R2, R3, R18, RZ ;  /* 0x0000001203027224 */ /* 0x000fce00078e02ff */
.L_x_363:
[----:B------:R-:W-:Y:S05]  /*9600*/  BSYNC B1 ;  /* 0x0000000000017941 */ /* 0x000fea0003800000 */
.L_x_362:
[----:B0-----:R-:W-:Y:S01]  /*9610*/  @!P5 IMAD R3, R62, R17, R2 ;  /* 0x000000113e03d224 */ /* 0x001fe200078e0202 */
[----:B------:R-:W-:Y:S04]  /*9620*/  BSSY B1, `(.L_x_364) ;  /* 0x0000006000017945 */ /* 0x000fe80003800000 */
[----:B------:R0:W-:Y:S01]  /*9630*/  @!P5 STG.E.U8 desc[UR36][R8.64+0x48], R3 ;  /* 0x000048030800d986 */ /* 0x0001e2000c101124 */
[----:B------:R-:W-:Y:S05]  /*9640*/  @P6 BRA `(.L_x_365) ;  /* 0x00000000000c6947 */ /* 0x000fea0003800000 */
[----:B------:R-:W0:Y:S02]  /*9650*/  LDG.E.U8 R16, desc[UR36][R154.64+0x49] ;  /* 0x000049249a107981 */ /* 0x000e24000c1e1100 */
[----:B0-----:R-:W-:-:S05]  /*9660*/  PRMT R3, R16, 0x8880, RZ ;  /* 0x0000888010037816 */ /* 0x001fca00000000ff */
[----:B------:R-:W-:-:S07]  /*9670*/  IMAD R2, R3, R18, RZ ;  /* 0x0000001203027224 */ /* 0x000fce00078e02ff */
.L_x_365:
[----:B------:R-:W-:Y:S05]  /*9680*/  BSYNC B1 ;  /* 0x0000000000017941 */ /* 0x000fea0003800000 */
.L_x_364:
[----:B------:R-:W-:Y:S01]  /*9690*/  @!P6 IMAD R63, R63, R17, R2 ;  /* 0x000000113f3fe224 */ /* 0x000fe200078e0202 */
[----:B------:R-:W-:Y:S04]  /*96a0*/  BSSY B1, `(.L_x_366) ;  /* 0x0000006000017945 */ /* 0x000fe80003800000 */
[----:B------:R0:W-:Y:S01]  /*96b0*/  @!P6 STG.E.U8 desc[UR36][R8.64+0x49], R63 ;  /* 0x0000493f0800e986 */ /* 0x0001e2000c101124 */
[----:B------:R-:W-:Y:S05]  /*96c0*/  @P1 BRA `(.L_x_367) ;  /* 0x00000000000c1947 */ /* 0x000fea0003800000 */
[----:B------:R-:W0:Y:S02]  /*96d0*/  LDG.E.U8 R16, desc[UR36][R14.64+0x50] ;  /* 0x000050240e107981 */ /* 0x000e24000c1e1100 */
[----:B0-----:R-:W-:-:S05]  /*96e0*/  PRMT R3, R16, 0x8880, RZ ;  /* 0x0000888010037816 */ /* 0x001fca00000000ff */
[----:B------:R-:W-:-:S07]  /*96f0*/  IMAD R2, R3, R18, RZ ;  /* 0x0000001203027224 */ /* 0x000fce00078e02ff */
.L_x_367:
[----:B------:R-:W-:Y:S05]  /*9700*/  BSYNC B1 ;  /* 0x0000000000017941 */ /* 0x000fea0003800000 */
.L_x_366:
        /* <DEDUP_REMOVED lines=12> */
.L_x_369:
[----:B------:R-:W-:Y:S05]  /*97d0*/  BSYNC B1 ;  /* 0x0000000000017941 */ /* 0x000fea0003800000 */
.L_x_368:
[----:B------:R-:W-:Y:S01]  /*97e0*/  @!P4 IMAD R65, R65, R17, R2 ;  /* 0x000000114141c224 */ /* 0x000fe200078e0202 */
[----:B------:R-:W-:Y:S04]  /*97f0*/  BSSY B1, `(.L_x_370) ;  /* 0x0000006000017945 */ /* 0x000fe80003800000 */
[----:B------:R0:W-:Y:S01]  /*9800*/  @!P4 STG.E.U8 desc[UR36][R6.64+0x51], R65 ;  /* 0x000051410600c986 */ /* 0x0001e2000c101124 */
[----:B------:R-:W-:Y:S05]  /*9810*/  @P3 BRA `(.L_x_371) ;  /* 0x00000000000c3947 */ /* 0x000fea0003800000 */
[----:B------:R-:W0:Y:S02]  /*9820*/  LDG.E.U8 R16, desc[UR36][R154.64+0x50] ;  /* 0x000050249a107981 */ /* 0x000e24000c1e1100 */
[----:B0-----:R-:W-:-:S05]  /*9830*/  PRMT R3, R16, 0x8880, RZ ;  /* 0x0000888010037816 */ /* 0x001fca00000000ff */
[----:B------:R-:W-:-:S07]  /*9840*/  IMAD R2, R3, R18, RZ ;  /* 0x0000001203027224 */ /* 0x000fce00078e02ff */
.L_x_371:
[----:B------:R-:W-:Y:S05]  /*9850*/  BSYNC B1 ;  /* 0x0000000000017941 */ /* 0x000fea0003800000 */
.L_x_370:
[----:B0-----:R-:W-:Y:S01]  /*9860*/  @!P3 IMAD R3, R66, R17, R2 ;  /* 0x000000114203b224 */ /* 0x001fe200078e0202 */
[----:B------:R-:W-:Y:S04]  /*9870*/  BSSY B1, `(.L_x_372) ;  /* 0x0000006000017945 */ /* 0x000fe80003800000 */
[----:B------:R0:W-:Y:S01]  /*9880*/  @!P3 STG.E.U8 desc[UR36][R8.64+0x50], R3 ;  /* 0x000050030800b986 */ /* 0x0001e2000c101124 */
[----:B------:R-:W-:Y:S05]  /*9890*/  @P5 BRA `(.L_x_373) ;  /* 0x00000000000c5947 */ /* 0x000fea0003800000 */
[----:B------:R-:W0:Y:S02]  /*98a0*/  LDG.E.U8 R16, desc[UR36][R154.64+0x51] ;  /* 0x000051249a107981 */ /* 0x000e24000c1e1100 */
[----:B0-----:R-:W-:-:S05]  /*98b0*/  PRMT R3, R16, 0x8880, RZ ;  /* 0x0000888010037816 */ /* 0x001fca00000000ff */
[----:B------:R-:W-:-:S07]  /*98c0*/  IMAD R2, R3, R18, RZ ;  /* 0x0000001203027224 */ /* 0x000fce00078e02ff */
.L_x_373:
[----:B------:R-:W-:Y:S05]  /*98d0*/  BSYNC B1 ;  /* 0x0000000000017941 */ /* 0x000fea0003800000 */
.L_x_372:
[----:B------:R-:W-:Y:S01]  /*98e0*/  @!P5 IMAD R67, R67, R17, R2 ;  /* 0x000000114343d224 */ /* 0x000fe200078e0202 */
[----:B------:R-:W-:Y:S04]  /*98f0*/  BSSY B1, `(.L_x_374) ;  /* 0x0000006000017945 */ /* 0x000fe80003800000 */
[----:B------:R0:W-:Y:S01]  /*9900*/  @!P5 STG.E.U8 desc[UR36][R8.64+0x51], R67 ;  /* 0x000051430800d986 */ /* 0x0001e2000c101124 */
[----:B------:R-:W-:Y:S05]  /*9910*/  @P6 BRA `(.L_x_375) ;  /* 0x00000000000c6947 */ /* 0x000fea0003800000 */
[----:B------:R-:W0:Y:S02]  /*9920*/  LDG.E.U8 R16, desc[UR36][R14.64+0x58] ;  /* 0x000058240e107981 */ /* 0x000e24000c1e1100 */
[----:B0-----:R-:W-:-:S05]  /*9930*/  PRMT R3, R16, 0x8880, RZ ;  /* 0x0000888010037816 */ /* 0x001fca00000000ff */
[----:B------:R-:W-:-:S07]  /*9940*/  IMAD R2, R3, R18, RZ ;  /* 0x0000001203027224 */ /* 0x000fce00078e02ff */
.L_x_375:
[----:B------:R-:W-:Y:S05]  /*9950*/  BSYNC B1 ;  /* 0x0000000000017941 */ /* 0x000fea0003800000 */
.L_x_374:
[----:B0-----:R-:W-:Y:S01]  /*9960*/  @!P6 IMAD R3, R68, R17, R2 ;  /* 0x000000114403e224 */ /* 0x001fe200078e0202 */
[----:B------:R-:W-:Y:S04]  /*9970*/  BSSY B1, `(.L_x_376) ;  /* 0x0000006000017945 */ /* 0x000fe80003800000 */
[----:B------:R0:W-:Y:S01]  /*9980*/  @!P6 STG.E.U8 desc[UR36][R6.64+0x58], R3 ;  /* 0x000058030600e986 */ /* 0x0001e2000c101124 */
[----:B------:R-:W-:Y:S05]  /*9990*/  @P1 BRA `(.L_x_377) ;  /* 0x00000000000c1947 */ /* 0x000fea0003800000 */
[----:B------:R-:W0:Y:S02]  /*99a0*/  LDG.E.U8 R16, desc[UR36][R14.64+0x59] ;  /* 0x000059240e107981 */ /* 0x000e24000c1e1100 */
[----:B0-----:R-:W-:-:S05]  /*99b0*/  PRMT R3, R16, 0x8880, RZ ;  /* 0x0000888010037816 */ /* 0x001fca00000000ff */
[----:B------:R-:W-:-:S07]  /*99c0*/  IMAD R2, R3, R18, RZ ;  /* 0x0000001203027224 */ /* 0x000fce00078e02ff */
.L_x_377:
[----:B------:R-:W-:Y:S05]  /*99d0*/  BSYNC B1 ;  /* 0x0000000000017941 */ /* 0x000fea0003800000 */
.L_x_376:
        /* <DEDUP_REMOVED lines=12> */
.L_x_379:
[----:B------:R-:W-:Y:S05]  /*9aa0*/  BSYNC B1 ;  /* 0x0000000000017941 */ /* 0x000fea0003800000 */
.L_x_378:
[----:B0-----:R-:W-:Y:S01]  /*9ab0*/  @!P4 IMAD R3, R70, R17, R2 ;  /* 0x000000114603c224 */ /* 0x001fe200078e0202 */
[----:B------:R-:W-:Y:S04]  /*9ac0*/  BSSY B1, `(.L_x_380) ;  /* 0x0000006000017945 */ /* 0x000fe80003800000 */
[----:B------:R0:W-:Y:S01]  /*9ad0*/  @!P4 STG.E.U8 desc[UR36][R8.64+0x58], R3 ;  /* 0x000058030800c986 */ /* 0x0001e2000c101124 */
[----:B------:R-:W-:Y:S05]  /*9ae0*/  @P3 BRA `(.L_x_381) ;  /* 0x00000000000c3947 */ /* 0x000fea0003800000 */
[----:B------:R-:W0:Y:S02]  /*9af0*/  LDG.E.U8 R16, desc[UR36][R154.64+0x59] ;  /* 0x000059249a107981 */ /* 0x000e24000c1e1100 */
[----:B0-----:R-:W-:-:S05]  /*9b00*/  PRMT R3, R16, 0x8880, RZ ;  /* 0x0000888010037816 */ /* 0x001fca00000000ff */
[----:B------:R-:W-:-:S07]  /*9b10*/  IMAD R2, R3, R18, RZ ;  /* 0x0000001203027224 */ /* 0x000fce00078e02ff */
.L_x_381:
[----:B------:R-:W-:Y:S05]  /*9b20*/  BSYNC B1 ;  /* 0x0000000000017941 */ /* 0x000fea0003800000 */
.L_x_380:
[----:B------:R-:W-:Y:S01]  /*9b30*/  @!P3 IMAD R71, R71, R17, R2 ;  /* 0x000000114747b224 */ /* 0x000fe200078e0202 */
[----:B------:R-:W-:Y:S04]  /*9b40*/  BSSY B1, `(.L_x_382) ;  /* 0x0000006000017945 */ /* 0x000fe80003800000 */
[----:B------:R0:W-:Y:S01]  /*9b50*/  @!P3 STG.E.U8 desc[UR36][R8.64+0x59], R71 ;  /* 0x000059470800b986 */ /* 0x0001e2000c101124 */
[----:B------:R-:W-:Y:S05]  /*9b60*/  @P5 BRA `(.L_x_383) ;  /* 0x00000000000c5947 */ /* 0x000fea0003800000 */
[----:B------:R-:W0:Y:S02]  /*9b70*/  LDG.E.U8 R16, desc[UR36][R14.64+0x60] ;  /* 0x000060240e107981 */ /* 0x000e24000c1e1100 */
[----:B0-----:R-:W-:-:S05]  /*9b80*/  PRMT R3, R16, 0x8880, RZ ;  /* 0x0000888010037816 */ /* 0x001fca00000000ff */
[----:B------:R-:W-:-:S07]  /*9b90*/  IMAD R2, R3, R18, RZ ;  /* 0x0000001203027224 */ /* 0x000fce00078e02ff */
.L_x_383:
[----:B------:R-:W-:Y:S05]  /*9ba0*/  BSYNC B1 ;  /* 0x0000000000017941 */ /* 0x000fea0003800000 */
.L_x_382:
[----:B0-----:R-:W-:Y:S01]  /*9bb0*/  @!P5 IMAD R3, R72, R17, R2 ;  /* 0x000000114803d224 */ /* 0x001fe200078e0202 */
[----:B------:R-:W-:Y:S04]  /*9bc0*/  BSSY B1, `(.L_x_384) ;  /* 0x0000006000017945 */ /* 0x000fe80003800000 */
[----:B------:R0:W-:Y:S01]  /*9bd0*/  @!P5 STG.E.U8 desc[UR36][R6.64+0x60], R3 ;  /* 0x000060030600d986 */ /* 0x0001e2000c101124 */
[----:B------:R-:W-:Y:S05]  /*9be0*/  @P6 BRA `(.L_x_385) ;  /* 0x00000000000c6947 */ /* 0x000fea0003800000 */
[----:B------:R-:W0:Y:S02]  /*9bf0*/  LDG.E.U8 R16, desc[UR36][R14.64+0x61] ;  /* 0x000061240e107981 */ /* 0x000e24000c1e1100 */
[----:B0-----:R-:W-:-:S05]  /*9c00*/  PRMT R3, R16, 0x8880, RZ ;  /* 0x0000888010037816 */ /* 0x001fca00000000ff */
[----:B------:R-:W-:-:S07]  /*9c10*/  IMAD R2, R3, R18, RZ ;  /* 0x0000001203027224 */ /* 0x000fce00078e02ff */
.L_x_385:
[----:B------:R-:W-:Y:S05]  /*9c20*/  BSYNC B1 ;  /* 0x0000000000017941 */ /* 0x000fea0003800000 */
.L_x_384:
[----:B------:R-:W-:Y:S01]  /*9c30*/  @!P6 IMAD R73, R73, R17, R2 ;  /* 0x000000114949e224 */ /* 0x000fe200078e0202 */
[----:B------:R-:W-:Y:S04]  /*9c40*/  BSSY B1, `(.L_x_386) ;  /* 0x0000006000017945 */ /* 0x000fe80003800000 */
[----:B------:R0:W-:Y:S01]  /*9c50*/  @!P6 STG.E.U8 desc[UR36][R6.64+0x61], R73 ;  /* 0x000061490600e986 */ /* 0x0001e2000c101124 */
[----:B------:R-:W-:Y:S05]  /*9c60*/  @P1 BRA `(.L_x_387) ;  /* 0x00000000000c1947 */ /* 0x000fea0003800000 */
[----:B------:R-:W0:Y:S02]  /*9c70*/  LDG.E.U8 R16, desc[UR36][R154.64+0x60] ;  /* 0x000060249a107981 */ /* 0x000e24000c1e1100 */
[----:B0-----:R-:W-:-:S05]  /*9c80*/  PRMT R3, R16, 0x8880, RZ ;  /* 0x0000888010037816 */ /* 0x001fca00000000ff */
[----:B------:R-:W-:-:S07]  /*9c90*/  IMAD R2, R3, R18, RZ ;  /* 0x0000001203027224 */ /* 0x000fce00078e02ff */
.L_x_387:
[----:B------:R-:W-:Y:S05]  /*9ca0*/  BSYNC B1 ;  /* 0x0000000000017941 */ /* 0x000fea0003800000 */
.L_x_386:
        /* <DEDUP_REMOVED lines=12> */
.L_x_389:
[----:B------:R-:W-:Y:S05]  /*9d70*/  BSYNC B1 ;  /* 0x0000000000017941 */ /* 0x000fea0003800000 */
.L_x_388:
[----:B------:R-:W-:Y:S01]  /*9d80*/  @!P4 IMAD R75, R75, R17, R2 ;  /* 0x000000114b4bc224 */ /* 0x000fe200078e0202 */
[----:B------:R-:W-:Y:S04]  /*9d90*/  BSSY B1, `(.L_x_390) ;  /* 0x0000006000017945 */ /* 0x000fe80003800000 */
[----:B------:R0:W-:Y:S01]  /*9da0*/  @!P4 STG.E.U8 desc[UR36][R8.64+0x61], R75 ;  /* 0x0000614b0800c986 */ /* 0x0001e2000c101124 */
[----:B------:R-:W-:Y:S05]  /*9db0*/  @P3 BRA `(.L_x_391) ;  /* 0x00000000000c3947 */ /* 0x000fea0003800000 */
[----:B------:R-:W0:Y:S02]  /*9dc0*/  LDG.E.U8 R16, desc[UR36][R14.64+0x68] ;  /* 0x000068240e107981 */ /* 0x000e24000c1e1100 */
[----:B0-----:R-:W-:-:S05]  /*9dd0*/  PRMT R3, R16, 0x8880, RZ ;  /* 0x0000888010037816 */ /* 0x001fca00000000ff */
[----:B------:R-:W-:-:S07]  /*9de0*/  IMAD R2, R3, R18, RZ ;  /* 0x0000001203027224 */ /* 0x000fce00078e02ff */
.L_x_391:
[----:B------:R-:W-:Y:S05]  /*9df0*/  BSYNC B1 ;  /* 0x0000000000017941 */ /* 0x000fea0003800000 */
.L_x_390:
[----:B0-----:R-:W-:Y:S01]  /*9e00*/  @!P3 IMAD R3, R76, R17, R2 ;  /* 0x000000114c03b224 */ /* 0x001fe200078e0202 */
[----:B------:R-:W-:Y:S04]  /*9e10*/  BSSY B1, `(.L_x_392) ;  /* 0x0000006000017945 */ /* 0x000fe80003800000 */
[----:B------:R0:W-:Y:S01]  /*9e20*/  @!P3 STG.E.U8 desc[UR36][R6.64+0x68], R3 ;  /* 0x000068030600b986 */ /* 0x0001e2000c101124 */
[----:B------:R-:W-:Y:S05]  /*9e30*/  @P5 BRA `(.L_x_393) ;  /* 0x00000000000c5947 */ /* 0x000fea0003800000 */
[----:B------:R-:W0:Y:S02]  /*9e40*/  LDG.E.U8 R16, desc[UR36][R14.64+0x69] ;  /* 0x000069240e107981 */ /* 0x000e24000c1e1100 */
[----:B0-----:R-:W-:-:S05]  /*9e50*/  PRMT R3, R16, 0x8880, RZ ;  /* 0x0000888010037816 */ /* 0x001fca00000000ff */
[----:B------:R-:W-:-:S07]  /*9e60*/  IMAD R2, R3, R18, RZ ;  /* 0x0000001203027224 */ /* 0x000fce00078e02ff */
.L_x_393:
[----:B------:R-:W-:Y:S05]  /*9e70*/  BSYNC B1 ;  /* 0x0000000000017941 */ /* 0x000fea0003800000 */
.L_x_392:
[----:B------:R-:W-:Y:S01]  /*9e80*/  @!P5 IMAD R77, R77, R17, R2 ;  /* 0x000000114d4dd224 */ /* 0x000fe200078e0202 */
[----:B------:R-:W-:Y:S04]  /*9e90*/  BSSY B1, `(.L_x_394) ;  /* 0x0000006000017945 */ /* 0x000fe80003800000 */
[----:B------:R0:W-:Y:S01]  /*9ea0*/  @!P5 STG.E.U8 desc[UR36][R6.64+0x69], R77 ;  /* 0x0000694d0600d986 */ /* 0x0001e2000c101124 */
[----:B------:R-:W-:Y:S05]  /*9eb0*/  @P6 BRA `(.L_x_395) ;  /* 0x00000000000c6947 */ /* 0x000fea0003800000 */
[----:B------:R-:W0:Y:S02]  /*9ec0*/  LDG.E.U8 R16, desc[UR36][R154.64+0x68] ;  /* 0x000068249a107981 */ /* 0x000e24000c1e1100 */
[----:B0-----:R-:W-:-:S05]  /*9ed0*/  PRMT R3, R16, 0x8880, RZ ;  /* 0x0000888010037816 */ /* 0x001fca00000000ff */
[----:B------:R-:W-:-:S07]  /*9ee0*/  IMAD R2, R3, R18, RZ ;  /* 0x0000001203027224 */ /* 0x000fce00078e02ff */
.L_x_395:
[----:B------:R-:W-:Y:S05]  /*9ef0*/  BSYNC B1 ;  /* 0x0000000000017941 */ /* 0x000fea0003800000 */
.L_x_394:
[----:B0-----:R-:W-:Y:S01]  /*9f00*/  @!P6 IMAD R3, R78, R17, R2 ;  /* 0x000000114e03e224 */ /* 0x001fe200078e0202 */
[----:B------:R-:W-:Y:S04]  /*9f10*/  BSSY B1, `(.L_x_396) ;  /* 0x0000006000017945 */ /* 0x000fe80003800000 */
[----:B------:R0:W-:Y:S01]  /*9f20*/  @!P6 STG.E.U8 desc[UR36][R8.64+0x68], R3 ;  /* 0x000068030800e986 */ /* 0x0001e2000c101124 */
[----:B------:R-:W-:Y:S05]  /*9f30*/  @P1 BRA `(.L_x_397) ;  /* 0x00000000000c1947 */ /* 0x000fea0003800000 */
[----:B------:R-:W0:Y:S02]  /*9f40*/  LDG.E.U8 R16, desc[UR36][R154.64+0x69] ;  /* 0x000069249a107981 */ /* 0x000e24000c1e1100 */
[----:B0-----:R-:W-:-:S05]  /*9f50*/  PRMT R3, R16, 0x8880, RZ ;  /* 0x0000888010037816 */ /* 0x001fca00000000ff */
[----:B------:R-:W-:-:S07]  /*9f60*/  IMAD R2, R3, R18, RZ ;  /* 0x0000001203027224 */ /* 0x000fce00078e02ff */
.L_x_397:
[----:B------:R-:W-:Y:S05]  /*9f70*/  BSYNC B1 ;  /* 0x0000000000017941 */ /* 0x000fea0003800000 */
.L_x_396:
        /* <DEDUP_REMOVED lines=12> */
.L_x_399:
[----:B------:R-:W-:Y:S05]  /*a040*/  BSYNC B1 ;  /* 0x0000000000017941 */ /* 0x000fea0003800000 */
.L_x_398:
[----:B0-----:R-:W-:Y:S01]  /*a050*/  @!P4 IMAD R3, R80, R17, R2 ;  /* 0x000000115003c224 */ /* 0x001fe200078e0202 */
[----:B------:R-:W-:Y:S04]  /*a060*/  BSSY B1, `(.L_x_400) ;  /* 0x0000006000017945 */ /* 0x000fe80003800000 */
[----:B------:R0:W-:Y:S01]  /*a070*/  @!P4 STG.E.U8 desc[UR36][R6.64+0x70], R3 ;  /* 0x000070030600c986 */ /* 0x0001e2000c101124 */
[----:B------:R-:W-:Y:S05]  /*a080*/  @P3 BRA `(.L_x_401) ;  /* 0x00000000000c3947 */ /* 0x000fea0003800000 */
[----:B------:R-:W0:Y:S02]  /*a090*/  LDG.E.U8 R16, desc[UR36][R14.64+0x71] ;  /* 0x000071240e107981 */ /* 0x000e24000c1e1100 */
[----:B0-----:R-:W-:-:S05]  /*a0a0*/  PRMT R3, R16, 0x8880, RZ ;  /* 0x0000888010037816 */ /* 0x001fca00000000ff */
[----:B------:R-:W-:-:S07]  /*a0b0*/  IMAD R2, R3, R18, RZ ;  /* 0x0000001203027224 */ /* 0x000fce00078e02ff */
.L_x_401:
[----:B------:R-:W-:Y:S05]  /*a0c0*/  BSYNC B1 ;  /* 0x0000000000017941 */ /* 0x000fea0003800000 */
.L_x_400:
[----:B------:R-:W-:Y:S01]  /*a0d0*/  @!P3 IMAD R81, R81, R17, R2 ;  /* 0x000000115151b224 */ /* 0x000fe200078e0202 */
[----:B------:R-:W-:Y:S04]  /*a0e0*/  BSSY B1, `(.L_x_402) ;  /* 0x0000006000017945 */ /* 0x000fe80003800000 */
[----:B------:R0:W-:Y:S01]  /*a0f0*/  @!P3 STG.E.U8 desc[UR36][R6.64+0x71], R81 ;  /* 0x000071510600b986 */ /* 0x0001e2000c101124 */
[----:B------:R-:W-:Y:S05]  /*a100*/  @P5 BRA `(.L_x_403) ;  /* 0x00000000000c5947 */ /* 0x000fea0003800000 */
[----:B------:R-:W0:Y:S02]  /*a110*/  LDG.E.U8 R16, desc[UR36][R154.64+0x70] ;  /* 0x000070249a107981 */ /* 0x000e24000c1e1100 */
[----:B0-----:R-:W-:-:S05]  /*a120*/  PRMT R3, R16, 0x8880, RZ ;  /* 0x0000888010037816 */ /* 0x001fca00000000ff */
[----:B------:R-:W-:-:S07]  /*a130*/  IMAD R2, R3, R18, RZ ;  /* 0x0000001203027224 */ /* 0x000fce00078e02ff */
.L_x_403:
[----:B------:R-:W-:Y:S05]  /*a140*/  BSYNC B1 ;  /* 0x0000000000017941 */ /* 0x000fea0003800000 */
.L_x_402:
[----:B0-----:R-:W-:Y:S01]  /*a150*/  @!P5 IMAD R3, R82, R17, R2 ;  /* 0x000000115203d224 */ /* 0x001fe200078e0202 */
[----:B------:R-:W-:Y:S04]  /*a160*/  BSSY B1, `(.L_x_404) ;  /* 0x0000006000017945 */ /* 0x000fe80003800000 */
[----:B------:R0:W-:Y:S01]  /*a170*/  @!P5 STG.E.U8 desc[UR36][R8.64+0x70], R3 ;  /* 0x000070030800d986 */ /* 0x0001e2000c101124 */
[----:B------:R-:W-:Y:S05]  /*a180*/  @P6 BRA `(.L_x_405) ;  /* 0x00000000000c6947 */ /* 0x000fea0003800000 */
[----:B------:R-:W0:Y:S02]  /*a190*/  LDG.E.U8 R16, desc[UR36][R154.64+0x71] ;  /* 0x000071249a107981 */ /* 0x000e24000c1e1100 */
[----:B0-----:R-:W-:-:S05]  /*a1a0*/  PRMT R3, R16, 0x8880, RZ ;  /* 0x0000888010037816 */ /* 0x001fca00000000ff */
[----:B------:R-:W-:-:S07]  /*a1b0*/  IMAD R2, R3, R18, RZ ;  /* 0x0000001203027224 */ /* 0x000fce00078e02ff */
.L_x_405:
[----:B------:R-:W-:Y:S05]  /*a1c0*/  BSYNC B1 ;  /* 0x0000000000017941 */ /* 0x000fea0003800000 */
.L_x_404:
[----:B------:R-:W-:Y:S01]  /*a1d0*/  @!P6 IMAD R83, R83, R17, R2 ;  /* 0x000000115353e224 */ /* 0x000fe200078e0202 */
[----:B------:R-:W-:Y:S04]  /*a1e0*/  BSSY B1, `(.L_x_406) ;  /* 0x0000006000017945 */ /* 0x000fe80003800000 */
[----:B------:R0:W-:Y:S01]  /*a1f0*/  @!P6 STG.E.U8 desc[UR36][R8.64+0x71], R83 ;  /* 0x000071530800e986 */ /* 0x0001e2000c101124 */
[----:B------:R-:W-:Y:S05]  /*a200*/  @P1 BRA `(.L_x_407) ;  /* 0x00000000000c1947 */ /* 0x000fea0003800000 */
[----:B------:R-:W0:Y:S02]  /*a210*/  LDG.E.U8 R16, desc[UR36][R14.64+0x78] ;  /* 0x000078240e107981 */ /* 0x000e24000c1e1100 */
[----:B0-----:R-:W-:-:S05]  /*a220*/  PRMT R3, R16, 0x8880, RZ ;  /* 0x0000888010037816 */ /* 0x001fca00000000ff */
[----:B------:R-:W-:-:S07]  /*a230*/  IMAD R2, R3, R18, RZ ;  /* 0x0000001203027224 */ /* 0x000fce00078e02ff */
.L_x_407:
[----:B------:R-:W-:Y:S05]  /*a240*/  BSYNC B1 ;  /* 0x0000000000017941 */ /* 0x000fea0003800000 */
.L_x_406:
        /* <DEDUP_REMOVED lines=12> */
.L_x_409:
[----:B------:R-:W-:Y:S05]  /*a310*/  BSYNC B1 ;  /* 0x0000000000017941 */ /* 0x000fea0003800000 */
.L_x_408:
[----:B------:R-:W-:Y:S01]  /*a320*/  @!P4 IMAD R85, R85, R17, R2 ;  /* 0x000000115555c224 */ /* 0x000fe200078e0202 */
[----:B------:R-:W-:Y:S04]  /*a330*/  BSSY B1, `(.L_x_410) ;  /* 0x0000006000017945 */ /* 0x000fe80003800000 */
[----:B------:R0:W-:Y:S01]  /*a340*/  @!P4 STG.E.U8 desc[UR36][R6.64+0x79], R85 ;  /* 0x000079550600c986 */ /* 0x0001e2000c101124 */
[----:B------:R-:W-:Y:S05]  /*a350*/  @P3 BRA `(.L_x_411) ;  /* 0x00000000000c3947 */ /* 0x000fea0003800000 */
[----:B------:R-:W0:Y:S02]  /*a360*/  LDG.E.U8 R16, desc[UR36][R154.64+0x78] ;  /* 0x000078249a107981 */ /* 0x000e24000c1e1100 */
[----:B0-----:R-:W-:-:S05]  /*a370*/  PRMT R3, R16, 0x8880, RZ ;  /* 0x0000888010037816 */ /* 0x001fca00000000ff */
[----:B------:R-:W-:-:S07]  /*a380*/  IMAD R2, R3, R18, RZ ;  /* 0x0000001203027224 */ /* 0x000fce00078e02ff */
.L_x_411:
[----:B------:R-:W-:Y:S05]  /*a390*/  BSYNC B1 ;  /* 0x0000000000017941 */ /* 0x000fea0003800000 */
.L_x_410:
[----:B0-----:R-:W-:Y:S01]  /*a3a0*/  @!P3 IMAD R3, R86, R17, R2 ;  /* 0x000000115603b224 */ /* 0x001fe200078e0202 */
[----:B------:R-:W-:Y:S04]  /*a3b0*/  BSSY B1, `(.L_x_412) ;  /* 0x0000006000017945 */ /* 0x000fe80003800000 */
[----:B------:R0:W-:Y:S01]  /*a3c0*/  @!P3 STG.E.U8 desc[UR36][R8.64+0x78], R3 ;  /* 0x000078030800b986 */ /* 0x0001e2000c101124 */
[----:B------:R-:W-:Y:S05]  /*a3d0*/  @P5 BRA `(.L_x_413) ;  /* 0x00000000000c5947 */ /* 0x000fea0003800000 */
[----:B------:R-:W0:Y:S02]  /*a3e0*/  LDG.E.U8 R16, desc[UR36][R154.64+0x79] ;  /* 0x000079249a107981 */ /* 0x000e24000c1e1100 */
[----:B0-----:R-:W-:-:S05]  /*a3f0*/  PRMT R3, R16, 0x8880, RZ ;  /* 0x0000888010037816 */ /* 0x001fca00000000ff */
[----:B------:R-:W-:-:S07]  /*a400*/  IMAD R2, R3, R18, RZ ;  /* 0x0000001203027224 */ /* 0x000fce00078e02ff */
.L_x_413:
[----:B------:R-:W-:Y:S05]  /*a410*/  BSYNC B1 ;  /* 0x0000000000017941 */ /* 0x000fea0003800000 */
.L_x_412:
[----:B------:R-:W-:Y:S01]  /*a420*/  @!P5 IMAD R87, R87, R17, R2 ;  /* 0x000000115757d224 */ /* 0x000fe200078e0202 */
[----:B------:R-:W-:Y:S04]  /*a430*/  BSSY B1, `(.L_x_414) ;  /* 0x0000006000017945 */ /* 0x000fe80003800000 */
[----:B------:R0:W-:Y:S01]  /*a440*/  @!P5 STG.E.U8 desc[UR36][R8.64+0x79], R87 ;  /* 0x000079570800d986 */ /* 0x0001e2000c101124 */
[----:B------:R-:W-:Y:S05]  /*a450*/  @P6 BRA `(.L_x_415) ;  /* 0x00000000000c6947 */ /* 0x000fea0003800000 */
[----:B------:R-:W0:Y:S02]  /*a460*/  LDG.E.U8 R16, desc[UR36][R14.64+0x80] ;  /* 0x000080240e107981 */ /* 0x000e24000c1e1100 */
[----:B0-----:R-:W-:-:S05]  /*a470*/  PRMT R3, R16, 0x8880, RZ ;  /* 0x0000888010037816 */ /* 0x001fca00000000ff */
[----:B------:R-:W-:-:S07]  /*a480*/  IMAD R2, R3, R18, RZ ;  /* 0x0000001203027224 */ /* 0x000fce00078e02ff */
.L_x_415:
[----:B------:R-:W-:Y:S05]  /*a490*/  BSYNC B1 ;  /* 0x0000000000017941 */ /* 0x000fea0003800000 */
.L_x_414:
[----:B0-----:R-:W-:Y:S01]  /*a4a0*/  @!P6 IMAD R3, R88, R17, R2 ;  /* 0x000000115803e224 */ /* 0x001fe200078e0202 */
[----:B------:R-:W-:Y:S04]  /*a4b0*/  BSSY B1, `(.L_x_416) ;  /* 0x0000006000017945 */ /* 0x000fe80003800000 */
[----:B------:R0:W-:Y:S01]  /*a4c0*/  @!P6 STG.E.U8 desc[UR36][R6.64+0x80], R3 ;  /* 0x000080030600e986 */ /* 0x0001e2000c101124 */
[----:B------:R-:W-:Y:S05]  /*a4d0*/  @P1 BRA `(.L_x_417) ;  /* 0x00000000000c1947 */ /* 0x000fea0003800000 */
[----:B------:R-:W0:Y:S02]  /*a4e0*/  LDG.E.U8 R16, desc[UR36][R14.64+0x81] ;  /* 0x000081240e107981 */ /* 0x000e24000c1e1100 */
[----:B0-----:R-:W-:-:S05]  /*a4f0*/  PRMT R3, R16, 0x8880, RZ ;  /* 0x0000888010037816 */ /* 0x001fca00000000ff */
[----:B------:R-:W-:-:S07]  /*a500*/  IMAD R2, R3, R18, RZ ;  /* 0x0000001203027224 */ /* 0x000fce00078e02ff */
.L_x_417:
[----:B------:R-:W-:Y:S05]  /*a510*/  BSYNC B1 ;  /* 0x0000000000017941 */ /* 0x000fea0003800000 */
.L_x_416:
        /* <DEDUP_REMOVED lines=12> */
.L_x_419:
[----:B------:R-:W-:Y:S05]  /*a5e0*/  BSYNC B1 ;  /* 0x0000000000017941 */ /* 0x000fea0003800000 */
.L_x_418:
[----:B0-----:R-:W-:Y:S01]  /*a5f0*/  @!P4 IMAD R3, R90, R17, R2 ;  /* 0x000000115a03c224 */ /* 0x001fe200078e0202 */
[----:B------:R-:W-:Y:S04]  /*a600*/  BSSY B1, `(.L_x_420) ;  /* 0x0000006000017945 */ /* 0x000fe80003800000 */
[----:B------:R0:W-:Y:S01]  /*a610*/  @!P4 STG.E.U8 desc[UR36][R8.64+0x80], R3 ;  /* 0x000080030800c986 */ /* 0x0001e2000c101124 */
[----:B------:R-:W-:Y:S05]  /*a620*/  @P3 BRA `(.L_x_421) ;  /* 0x00000000000c3947 */ /* 0x000fea0003800000 */
[----:B------:R-:W0:Y:S02]  /*a630*/  LDG.E.U8 R16, desc[UR36][R154.64+0x81] ;  /* 0x000081249a107981 */ /* 0x000e24000c1e1100 */
[----:B0-----:R-:W-:-:S05]  /*a640*/  PRMT R3, R16, 0x8880, RZ ;  /* 0x0000888010037816 */ /* 0x001fca00000000ff */
[----:B------:R-:W-:-:S07]  /*a650*/  IMAD R2, R3, R18, RZ ;  /* 0x0000001203027224 */ /* 0x000fce00078e02ff */
.L_x_421:
[----:B------:R-:W-:Y:S05]  /*a660*/  BSYNC B1 ;  /* 0x0000000000017941 */ /* 0x000fea0003800000 */
.L_x_420:
[----:B------:R-:W-:Y:S01]  /*a670*/  @!P3 IMAD R91, R91, R17, R2 ;  /* 0x000000115b5bb224 */ /* 0x000fe200078e0202 */
[----:B------:R-:W-:Y:S04]  /*a680*/  BSSY B1, `(.L_x_422) ;  /* 0x0000006000017945 */ /* 0x000fe80003800000 */
[----:B------:R0:W-:Y:S01]  /*a690*/  @!P3 STG.E.U8 desc[UR36][R8.64+0x81], R91 ;  /* 0x0000815b0800b986 */ /* 0x0001e2000c101124 */
[----:B------:R-:W-:Y:S05]  /*a6a0*/  @P5 BRA `(.L_x_423) ;  /* 0x00000000000c5947 */ /* 0x000fea0003800000 */
[----:B------:R-:W0:Y:S02]  /*a6b0*/  LDG.E.U8 R16, desc[UR36][R14.64+0x88] ;  /* 0x000088240e107981 */ /* 0x000e24000c1e1100 */
[----:B0-----:R-:W-:-:S05]  /*a6c0*/  PRMT R3, R16, 0x8880, RZ ;  /* 0x0000888010037816 */ /* 0x001fca00000000ff */
[----:B------:R-:W-:-:S07]  /*a6d0*/  IMAD R2, R3, R18, RZ ;  /* 0x0000001203027224 */ /* 0x000fce00078e02ff */
.L_x_423:
[----:B------:R-:W-:Y:S05]  /*a6e0*/  BSYNC B1 ;  /* 0x0000000000017941 */ /* 0x000fea0003800000 */
.L_x_422:
[----:B0-----:R-:W-:Y:S01]  /*a6f0*/  @!P5 IMAD R3, R92, R17, R2 ;  /* 0x000000115c03d224 */ /* 0x001fe200078e0202 */
[----:B------:R-:W-:Y:S04]  /*a700*/  BSSY B1, `(.L_x_424) ;  /* 0x0000006000017945 */ /* 0x000fe80003800000 */
[----:B------:R0:W-:Y:S01]  /*a710*/  @!P5 STG.E.U8 desc[UR36][R6.64+0x88], R3 ;  /* 0x000088030600d986 */ /* 0x0001e2000c101124 */
[----:B------:R-:W-:Y:S05]  /*a720*/  @P6 BRA `(.L_x_425) ;  /* 0x00000000000c6947 */ /* 0x000fea0003800000 */
[----:B------:R-:W0:Y:S02]  /*a730*/  LDG.E.U8 R16, desc[UR36][R14.64+0x89] ;  /* 0x000089240e107981 */ /* 0x000e24000c1e1100 */
[----:B0-----:R-:W-:-:S05]  /*a740*/  PRMT R3, R16, 0x8880, RZ ;  /* 0x0000888010037816 */ /* 0x001fca00000000ff */
[----:B------:R-:W-:-:S07]  /*a750*/  IMAD R2, R3, R18, RZ ;  /* 0x0000001203027224 */ /* 0x000fce00078e02ff */
.L_x_425:
[----:B------:R-:W-:Y:S05]  /*a760*/  BSYNC B1 ;  /* 0x0000000000017941 */ /* 0x000fea0003800000 */
.L_x_424:
[----:B------:R-:W-:Y:S01]  /*a770*/  @!P6 IMAD R93, R93, R17, R2 ;  /* 0x000000115d5de224 */ /* 0x000fe200078e0202 */
[----:B------:R-:W-:Y:S04]  /*a780*/  BSSY B1, `(.L_x_426) ;  /* 0x0000006000017945 */ /* 0x000fe80003800000 */
[----:B------:R0:W-:Y:S01]  /*a790*/  @!P6 STG.E.U8 desc[UR36][R6.64+0x89], R93 ;  /* 0x0000895d0600e986 */ /* 0x0001e2000c101124 */
[----:B------:R-:W-:Y:S05]  /*a7a0*/  @P1 BRA `(.L_x_427) ;  /* 0x00000000000c1947 */ /* 0x000fea0003800000 */
[----:B------:R-:W0:Y:S02]  /*a7b0*/  LDG.E.U8 R16, desc[UR36][R154.64+0x88] ;  /* 0x000088249a107981 */ /* 0x000e24000c1e1100 */
[----:B0-----:R-:W-:-:S05]  /*a7c0*/  PRMT R3, R16, 0x8880, RZ ;  /* 0x0000888010037816 */ /* 0x001fca00000000ff */
[----:B------:R-:W-:-:S07]  /*a7d0*/  IMAD R2, R3, R18, RZ ;  /* 0x0000001203027224 */ /* 0x000fce00078e02ff */
.L_x_427:
[----:B------:R-:W-:Y:S05]  /*a7e0*/  BSYNC B1 ;  /* 0x0000000000017941 */ /* 0x000fea0003800000 */
.L_x_426:
        /* <DEDUP_REMOVED lines=12> */
.L_x_429:
[----:B------:R-:W-:Y:S05]  /*a8b0*/  BSYNC B1 ;  /* 0x0000000000017941 */ /* 0x000fea0003800000 */
.L_x_428:
[----:B------:R-:W-:Y:S01]  /*a8c0*/  @!P4 IMAD R95, R95, R17, R2 ;  /* 0x000000115f5fc224 */ /* 0x000fe200078e0202 */
[----:B------:R-:W-:Y:S04]  /*a8d0*/  BSSY B1, `(.L_x_430) ;  /* 0x0000006000017945 */ /* 0x000fe80003800000 */
[----:B------:R0:W-:Y:S01]  /*a8e0*/  @!P4 STG.E.U8 desc[UR36][R8.64+0x89], R95 ;  /* 0x0000895f0800c986 */ /* 0x0001e2000c101124 */
[----:B------:R-:W-:Y:S05]  /*a8f0*/  @P3 BRA `(.L_x_431) ;  /* 0x00000000000c3947 */ /* 0x000fea0003800000 */
[----:B------:R-:W0:Y:S02]  /*a900*/  LDG.E.U8 R16, desc[UR36][R14.64+0x90] ;  /* 0x000090240e107981 */ /* 0x000e24000c1e1100 */
[----:B0-----:R-:W-:-:S05]  /*a910*/  PRMT R3, R16, 0x8880, RZ ;  /* 0x0000888010037816 */ /* 0x001fca00000000ff */
[----:B------:R-:W-:-:S07]  /*a920*/  IMAD R2, R3, R18, RZ ;  /* 0x0000001203027224 */ /* 0x000fce00078e02ff */
.L_x_431:
[----:B------:R-:W-:Y:S05]  /*a930*/  BSYNC B1 ;  /* 0x0000000000017941 */ /* 0x000fea0003800000 */
.L_x_430:
[----:B0-----:R-:W-:Y:S01]  /*a940*/  @!P3 IMAD R3, R96, R17, R2 ;  /* 0x000000116003b224 */ /* 0x001fe200078e0202 */
[----:B------:R-:W-:Y:S04]  /*a950*/  BSSY B1, `(.L_x_432) ;  /* 0x0000006000017945 */ /* 0x000fe80003800000 */
[----:B------:R0:W-:Y:S01]  /*a960*/  @!P3 STG.E.U8 desc[UR36][R6.64+0x90], R3 ;  /* 0x000090030600b986 */ /* 0x0001e2000c101124 */
[----:B------:R-:W-:Y:S05]  /*a970*/  @P5 BRA `(.L_x_433) ;  /* 0x00000000000c5947 */ /* 0x000fea0003800000 */
[----:B------:R-:W0:Y:S02]  /*a980*/  LDG.E.U8 R16, desc[UR36][R14.64+0x91] ;  /* 0x000091240e107981 */ /* 0x000e24000c1e1100 */
[----:B0-----:R-:W-:-:S05]  /*a990*/  PRMT R3, R16, 0x8880, RZ ;  /* 0x0000888010037816 */ /* 0x001fca00000000ff */
[----:B------:R-:W-:-:S07]  /*a9a0*/  IMAD R2, R3, R18, RZ ;  /* 0x0000001203027224 */ /* 0x000fce00078e02ff */
.L_x_433:
[----:B------:R-:W-:Y:S05]  /*a9b0*/  BSYNC B1 ;  /* 0x0000000000017941 */ /* 0x000fea0003800000 */
.L_x_432:
[----:B------:R-:W-:Y:S01]  /*a9c0*/  @!P5 IMAD R97, R97, R17, R2 ;  /* 0x000000116161d224 */ /* 0x000fe200078e0202 */
[----:B------:R-:W-:Y:S04]  /*a9d0*/  BSSY B1, `(.L_x_434) ;  /* 0x0000006000017945 */ /* 0x000fe80003800000 */
[----:B------:R0:W-:Y:S01]  /*a9e0*/  @!P5 STG.E.U8 desc[UR36][R6.64+0x91], R97 ;  /* 0x000091610600d986 */ /* 0x0001e2000c101124 */
[----:B------:R-:W-:Y:S05]  /*a9f0*/  @P6 BRA `(.L_x_435) ;  /* 0x00000000000c6947 */ /* 0x000fea0003800000 */
[----:B------:R-:W0:Y:S02]  /*aa00*/  LDG.E.U8 R16, desc[UR36][R154.64+0x90] ;  /* 0x000090249a107981 */ /* 0x000e24000c1e1100 */
[----:B0-----:R-:W-:-:S05]  /*aa10*/  PRMT R3, R16, 0x8880, RZ ;  /* 0x0000888010037816 */ /* 0x001fca00000000ff */
[----:B------:R-:W-:-:S07]  /*aa20*/  IMAD R2, R3, R18, RZ ;  /* 0x0000001203027224 */ /* 0x000fce00078e02ff */
.L_x_435:
[----:B------:R-:W-:Y:S05]  /*aa30*/  BSYNC B1 ;  /* 0x0000000000017941 */ /* 0x000fea0003800000 */
.L_x_434:
[----:B0-----:R-:W-:Y:S01]  /*aa40*/  @!P6 IMAD R3, R98, R17, R2 ;  /* 0x000000116203e224 */ /* 0x001fe200078e0202 */
[----:B------:R-:W-:Y:S04]  /*aa50*/  BSSY B1, `(.L_x_436) ;  /* 0x0000006000017945 */ /* 0x000fe80003800000 */
[----:B------:R0:W-:Y:S01]  /*aa60*/  @!P6 STG.E.U8 desc[UR36][R8.64+0x90], R3 ;  /* 0x000090030800e986 */ /* 0x0001e2000c101124 */
[----:B------:R-:W-:Y:S05]  /*aa70*/  @P1 BRA `(.L_x_437) ;  /* 0x00000000000c1947 */ /* 0x000fea0003800000 */
[----:B------:R-:W0:Y:S02]  /*aa80*/  LDG.E.U8 R16, desc[UR36][R154.64+0x91] ;  /* 0x000091249a107981 */ /* 0x000e24000c1e1100 */
[----:B0-----:R-:W-:-:S05]  /*aa90*/  PRMT R3, R16, 0x8880, RZ ;  /* 0x0000888010037816 */ /* 0x001fca00000000ff */
[----:B------:R-:W-:-:S07]  /*aaa0*/  IMAD R2, R3, R18, RZ ;  /* 0x0000001203027224 */ /* 0x000fce00078e02ff */
.L_x_437:
[----:B------:R-:W-:Y:S05]  /*aab0*/  BSYNC B1 ;  /* 0x0000000000017941 */ /* 0x000fea0003800000 */
.L_x_436:
        /* <DEDUP_REMOVED lines=12> */
.L_x_439:
[----:B------:R-:W-:Y:S05]  /*ab80*/  BSYNC B1 ;  /* 0x0000000000017941 */ /* 0x000fea0003800000 */
.L_x_438:
[----:B0-----:R-:W-:Y:S01]  /*ab90*/  @!P4 IMAD R3, R100, R17, R2 ;  /* 0x000000116403c224 */ /* 0x001fe200078e0202 */
[----:B------:R-:W-:Y:S04]  /*aba0*/  BSSY B1, `(.L_x_440) ;  /* 0x0000006000017945 */ /* 0x000fe80003800000 */
[----:B------:R0:W-:Y:S01]  /*abb0*/  @!P4 STG.E.U8 desc[UR36][R6.64+0x98], R3 ;  /* 0x000098030600c986 */ /* 0x0001e2000c101124 */
[----:B------:R-:W-:Y:S05]  /*abc0*/  @P3 BRA `(.L_x_441) ;  /* 0x00000000000c3947 */ /* 0x000fea0003800000 */
[----:B------:R-:W0:Y:S02]  /*abd0*/  LDG.E.U8 R16, desc[UR36][R14.64+0x99] ;  /* 0x000099240e107981 */ /* 0x000e24000c1e1100 */
[----:B0-----:R-:W-:-:S05]  /*abe0*/  PRMT R3, R16, 0x8880, RZ ;  /* 0x0000888010037816 */ /* 0x001fca00000000ff */
[----:B------:R-:W-:-:S07]  /*abf0*/  IMAD R2, R3, R18, RZ ;  /* 0x0000001203027224 */ /* 0x000fce00078e02ff */
.L_x_441:
[----:B------:R-:W-:Y:S05]  /*ac00*/  BSYNC B1 ;  /* 0x0000000000017941 */ /* 0x000fea0003800000 */
.L_x_440:
[----:B------:R-:W-:Y:S01]  /*ac10*/  @!P3 IMAD R101, R101, R17, R2 ;  /* 0x000000116565b224 */ /* 0x000fe200078e0202 */
[----:B------:R-:W-:Y:S04]  /*ac20*/  BSSY B1, `(.L_x_442) ;  /* 0x0000006000017945 */ /* 0x000fe80003800000 */
[----:B------:R0:W-:Y:S01]  /*ac30*/  @!P3 STG.E.U8 desc[UR36][R6.64+0x99], R101 ;  /* 0x000099650600b986 */ /* 0x0001e2000c101124 */
[----:B------:R-:W-:Y:S05]  /*ac40*/  @P5 BRA `(.L_x_443) ;  /* 0x00000000000c5947 */ /* 0x000fea0003800000 */
[----:B------:R-:W0:Y:S02]  /*ac50*/  LDG.E.U8 R16, desc[UR36][R154.64+0x98] ;  /* 0x000098249a107981 */ /* 0x000e24000c1e1100 */
[----:B0-----:R-:W-:-:S05]  /*ac60*/  PRMT R3, R16, 0x8880, RZ ;  /* 0x0000888010037816 */ /* 0x001fca00000000ff */
[----:B------:R-:W-:-:S07]  /*ac70*/  IMAD R2, R3, R18, RZ ;  /* 0x0000001203027224 */ /* 0x000fce00078e02ff */
.L_x_443:
[----:B------:R-:W-:Y:S05]  /*ac80*/  BSYNC B1 ;  /* 0x0000000000017941 */ /* 0x000fea0003800000 */
.L_x_442:
[----:B0-----:R-:W-:Y:S01]  /*ac90*/  @!P5 IMAD R3, R102, R17, R2 ;  /* 0x000000116603d224 */ /* 0x001fe200078e0202 */
[----:B------:R-:W-:Y:S04]  /*aca0*/  BSSY B1, `(.L_x_444) ;  /* 0x0000006000017945 */ /* 0x000fe80003800000 */
[----:B------:R0:W-:Y:S01]  /*acb0*/  @!P5 STG.E.U8 desc[UR36][R8.64+0x98], R3 ;  /* 0x000098030800d986 */ /* 0x0001e2000c101124 */
[----:B------:R-:W-:Y:S05]  /*acc0*/  @P6 BRA `(.L_x_445) ;  /* 0x00000000000c6947 */ /* 0x000fea0003800000 */
[----:B------:R-:W0:Y:S02]  /*acd0*/  LDG.E.U8 R16, desc[UR36][R154.64+0x99] ;  /* 0x000099249a107981 */ /* 0x000e24000c1e1100 */
[----:B0-----:R-:W-:-:S05]  /*ace0*/  PRMT R3, R16, 0x8880, RZ ;  /* 0x0000888010037816 */ /* 0x001fca00000000ff */
[----:B------:R-:W-:-:S07]  /*acf0*/  IMAD R2, R3, R18, RZ ;  /* 0x0000001203027224 */ /* 0x000fce00078e02ff */
.L_x_445:
[----:B------:R-:W-:Y:S05]  /*ad00*/  BSYNC B1 ;  /* 0x0000000000017941 */ /* 0x000fea0003800000 */
.L_x_444:
[----:B------:R-:W-:Y:S01]  /*ad10*/  @!P6 IMAD R103, R103, R17, R2 ;  /* 0x000000116767e224 */ /* 0x000fe200078e0202 */
[----:B------:R-:W-:Y:S04]  /*ad20*/  BSSY B1, `(.L_x_446) ;  /* 0x0000006000017945 */ /* 0x000fe80003800000 */
[----:B------:R0:W-:Y:S01]  /*ad30*/  @!P6 STG.E.U8 desc[UR36][R8.64+0x99], R103 ;  /* 0x000099670800e986 */ /* 0x0001e2000c101124 */
[----:B------:R-:W-:Y:S05]  /*ad40*/  @P1 BRA `(.L_x_447) ;  /* 0x00000000000c1947 */ /* 0x000fea0003800000 */
[----:B------:R-:W0:Y:S02]  /*ad50*/  LDG.E.U8 R16, desc[UR36][R14.64+0xa0] ;  /* 0x0000a0240e107981 */ /* 0x000e24000c1e1100 */
[----:B0-----:R-:W-:-:S05]  /*ad60*/  PRMT R3, R16, 0x8880, RZ ;  /* 0x0000888010037816 */ /* 0x001fca00000000ff */
[----:B------:R-:W-:-:S07]  /*ad70*/  IMAD R2, R3, R18, RZ ;  /* 0x0000001203027224 */ /* 0x000fce00078e02ff */
.L_x_447:
[----:B------:R-:W-:Y:S05]  /*ad80*/  BSYNC B1 ;  /* 0x0000000000017941 */ /* 0x000fea0003800000 */
.L_x_446:
        /* <DEDUP_REMOVED lines=12> */
.L_x_449:
[----:B------:R-:W-:Y:S05]  /*ae50*/  BSYNC B1 ;  /* 0x0000000000017941 */ /* 0x000fea0003800000 */
.L_x_448:
[----:B------:R-:W-:Y:S01]  /*ae60*/  @!P4 IMAD R105, R105, R17, R2 ;  /* 0x000000116969c224 */ /* 0x000fe200078e0202 */
[----:B------:R-:W-:Y:S04]  /*ae70*/  BSSY B1, `(.L_x_450) ;  /* 0x0000006000017945 */ /* 0x000fe80003800000 */
[----:B------:R0:W-:Y:S01]  /*ae80*/  @!P4 STG.E.U8 desc[UR36][R6.64+0xa1], R105 ;  /* 0x0000a1690600c986 */ /* 0x0001e2000c101124 */
[----:B------:R-:W-:Y:S05]  /*ae90*/  @P3 BRA `(.L_x_451) ;  /* 0x00000000000c3947 */ /* 0x000fea0003800000 */
[----:B------:R-:W0:Y:S02]  /*aea0*/  LDG.E.U8 R16, desc[UR36][R154.64+0xa0] ;  /* 0x0000a0249a107981 */ /* 0x000e24000c1e1100 */
[----:B0-----:R-:W-:-:S05]  /*aeb0*/  PRMT R3, R16, 0x8880, RZ ;  /* 0x0000888010037816 */ /* 0x001fca00000000ff */
[----:B------:R-:W-:-:S07]  /*aec0*/  IMAD R2, R3, R18, RZ ;  /* 0x0000001203027224 */ /* 0x000fce00078e02ff */
.L_x_451:
[----:B------:R-:W-:Y:S05]  /*aed0*/  BSYNC B1 ;  /* 0x0000000000017941 */ /* 0x000fea0003800000 */
.L_x_450:
[----:B0-----:R-:W-:Y:S01]  /*aee0*/  @!P3 IMAD R3, R106, R17, R2 ;  /* 0x000000116a03b224 */ /* 0x001fe200078e0202 */
[----:B------:R-:W-:Y:S04]  /*aef0*/  BSSY B1, `(.L_x_452) ;  /* 0x0000006000017945 */ /* 0x000fe80003800000 */
[----:B------:R0:W-:Y:S01]  /*af00*/  @!P3 STG.E.U8 desc[UR36][R8.64+0xa0], R3 ;  /* 0x0000a0030800b986 */ /* 0x0001e2000c101124 */
[----:B------:R-:W-:Y:S05]  /*af10*/  @P5 BRA `(.L_x_453) ;  /* 0x00000000000c5947 */ /* 0x000fea0003800000 */
[----:B------:R-:W0:Y:S02]  /*af20*/  LDG.E.U8 R16, desc[UR36][R154.64+0xa1] ;  /* 0x0000a1249a107981 */ /* 0x000e24000c1e1100 */
[----:B0-----:R-:W-:-:S05]  /*af30*/  PRMT R3, R16, 0x8880, RZ ;  /* 0x0000888010037816 */ /* 0x001fca00000000ff */
[----:B------:R-:W-:-:S07]  /*af40*/  IMAD R2, R3, R18, RZ ;  /* 0x0000001203027224 */ /* 0x000fce00078e02ff */
.L_x_453:
[----:B------:R-:W-:Y:S05]  /*af50*/  BSYNC B1 ;  /* 0x0000000000017941 */ /* 0x000fea0003800000 */
.L_x_452:
[----:B------:R-:W-:Y:S01]  /*af60*/  @!P5 IMAD R107, R107, R17, R2 ;  /* 0x000000116b6bd224 */ /* 0x000fe200078e0202 */
[----:B------:R-:W-:Y:S04]  /*af70*/  BSSY B1, `(.L_x_454) ;  /* 0x0000006000017945 */ /* 0x000fe80003800000 */
[----:B------:R0:W-:Y:S01]  /*af80*/  @!P5 STG.E.U8 desc[UR36][R8.64+0xa1], R107 ;  /* 0x0000a16b0800d986 */ /* 0x0001e2000c101124 */
[----:B------:R-:W-:Y:S05]  /*af90*/  @P6 BRA `(.L_x_455) ;  /* 0x00000000000c6947 */ /* 0x000fea0003800000 */
[----:B------:R-:W0:Y:S02]  /*afa0*/  LDG.E.U8 R16, desc[UR36][R14.64+0xa8] ;  /* 0x0000a8240e107981 */ /* 0x000e24000c1e1100 */
[----:B0-----:R-:W-:-:S05]  /*afb0*/  PRMT R3, R16, 0x8880, RZ ;  /* 0x0000888010037816 */ /* 0x001fca00000000ff */
[----:B------:R-:W-:-:S07]  /*afc0*/  IMAD R2, R3, R18, RZ ;  /* 0x0000001203027224 */ /* 0x000fce00078e02ff */
.L_x_455:
[----:B------:R-:W-:Y:S05]  /*afd0*/  BSYNC B1 ;  /* 0x0000000000017941 */ /* 0x000fea0003800000 */
.L_x_454:
[----:B0-----:R-:W-:Y:S01]  /*afe0*/  @!P6 IMAD R3, R108, R17, R2 ;  /* 0x000000116c03e224 */ /* 0x001fe200078e0202 */
[----:B------:R-:W-:Y:S04]  /*aff0*/  BSSY B1, `(.L_x_456) ;  /* 0x0000006000017945 */ /* 0x000fe80003800000 */
[----:B------:R0:W-:Y:S01]  /*b000*/  @!P6 STG.E.U8 desc[UR36][R6.64+0xa8], R3 ;  /* 0x0000a8030600e986 */ /* 0x0001e2000c101124 */
[----:B------:R-:W-:Y:S05]  /*b010*/  @P1 BRA `(.L_x_457) ;  /* 0x00000000000c1947 */ /* 0x000fea0003800000 */
[----:B------:R-:W0:Y:S02]  /*b020*/  LDG.E.U8 R16, desc[UR36][R14.64+0xa9] ;  /* 0x0000a9240e107981 */ /* 0x000e24000c1e1100 */
[----:B0-----:R-:W-:-:S05]  /*b030*/  PRMT R3, R16, 0x8880, RZ ;  /* 0x0000888010037816 */ /* 0x001fca00000000ff */
[----:B------:R-:W-:-:S07]  /*b040*/  IMAD R2, R3, R18, RZ ;  /* 0x0000001203027224 */ /* 0x000fce00078e02ff */
.L_x_457:
[----:B------:R-:W-:Y:S05]  /*b050*/  BSYNC B1 ;  /* 0x0000000000017941 */ /* 0x000fea0003800000 */
.L_x_456:
        /* <DEDUP_REMOVED lines=12> */
.L_x_459:
[----:B------:R-:W-:Y:S05]  /*b120*/  BSYNC B1 ;  /* 0x0000000000017941 */ /* 0x000fea0003800000 */
.L_x_458:
[----:B0-----:R-:W-:Y:S01]  /*b130*/  @!P4 IMAD R3, R110, R17, R2 ;  /* 0x000000116e03c224 */ /* 0x001fe200078e0202 */
[----:B------:R-:W-:Y:S04]  /*b140*/  BSSY B1, `(.L_x_460) ;  /* 0x0000006000017945 */ /* 0x000fe80003800000 */
[----:B------:R0:W-:Y:S01]  /*b150*/  @!P4 STG.E.U8 desc[UR36][R8.64+0xa8], R3 ;  /* 0x0000a8030800c986 */ /* 0x0001e2000c101124 */
[----:B------:R-:W-:Y:S05]  /*b160*/  @P3 BRA `(.L_x_461) ;  /* 0x00000000000c3947 */ /* 0x000fea0003800000 */
[----:B------:R-:W0:Y:S02]  /*b170*/  LDG.E.U8 R16, desc[UR36][R154.64+0xa9] ;  /* 0x0000a9249a107981 */ /* 0x000e24000c1e1100 */
[----:B0-----:R-:W-:-:S05]  /*b180*/  PRMT R3, R16, 0x8880, RZ ;  /* 0x0000888010037816 */ /* 0x001fca00000000ff */
[----:B------:R-:W-:-:S07]  /*b190*/  IMAD R2, R3, R18, RZ ;  /* 0x0000001203027224 */ /* 0x000fce00078e02ff */
.L_x_461:
[----:B------:R-:W-:Y:S05]  /*b1a0*/  BSYNC B1 ;  /* 0x0000000000017941 */ /* 0x000fea0003800000 */
.L_x_460:
[----:B------:R-:W-:Y:S01]  /*b1b0*/  @!P3 IMAD R111, R111, R17, R2 ;  /* 0x000000116f6fb224 */ /* 0x000fe200078e0202 */
[----:B------:R-:W-:Y:S04]  /*b1c0*/  BSSY B1, `(.L_x_462) ;  /* 0x0000006000017945 */ /* 0x000fe80003800000 */
[----:B------:R0:W-:Y:S01]  /*b1d0*/  @!P3 STG.E.U8 desc[UR36][R8.64+0xa9], R111 ;  /* 0x0000a96f0800b986 */ /* 0x0001e2000c101124 */
[----:B------:R-:W-:Y:S05]  /*b1e0*/  @P5 BRA `(.L_x_463) ;  /* 0x00000000000c5947 */ /* 0x000fea0003800000 */
[----:B------:R-:W0:Y:S02]  /*b1f0*/  LDG.E.U8 R16, desc[UR36][R14.64+0xb0] ;  /* 0x0000b0240e107981 */ /* 0x000e24000c1e1100 */
[----:B0-----:R-:W-:-:S05]  /*b200*/  PRMT R3, R16, 0x8880, RZ ;  /* 0x0000888010037816 */ /* 0x001fca00000000ff */
[----:B------:R-:W-:-:S07]  /*b210*/  IMAD R2, R3, R18, RZ ;  /* 0x0000001203027224 */ /* 0x000fce00078e02ff */
.L_x_463:
[----:B------:R-:W-:Y:S05]  /*b220*/  BSYNC B1 ;  /* 0x0000000000017941 */ /* 0x000fea0003800000 */
.L_x_462:
[----:B0-----:R-:W-:Y:S01]  /*b230*/  @!P5 IMAD R3, R112, R17, R2 ;  /* 0x000000117003d224 */ /* 0x001fe200078e0202 */
[----:B------:R-:W-:Y:S04]  /*b240*/  BSSY B1, `(.L_x_464) ;  /* 0x0000006000017945 */ /* 0x000fe80003800000 */
[----:B------:R0:W-:Y:S01]  /*b250*/  @!P5 STG.E.U8 desc[UR36][R6.64+0xb0], R3 ;  /* 0x0000b0030600d986 */ /* 0x0001e2000c101124 */
[----:B------:R-:W-:Y:S05]  /*b260*/  @P6 BRA `(.L_x_465) ;  /* 0x00000000000c6947 */ /* 0x000fea0003800000 */
[----:B------:R-:W0:Y:S02]  /*b270*/  LDG.E.U8 R16, desc[UR36][R14.64+0xb1] ;  /* 0x0000b1240e107981 */ /* 0x000e24000c1e1100 */
[----:B0-----:R-:W-:-:S05]  /*b280*/  PRMT R3, R16, 0x8880, RZ ;  /* 0x0000888010037816 */ /* 0x001fca00000000ff */
[----:B------:R-:W-:-:S07]  /*b290*/  IMAD R2, R3, R18, RZ ;  /* 0x0000001203027224 */ /* 0x000fce00078e02ff */
.L_x_465:
[----:B------:R-:W-:Y:S05]  /*b2a0*/  BSYNC B1 ;  /* 0x0000000000017941 */ /* 0x000fea0003800000 */
.L_x_464:
[----:B------:R-:W-:Y:S01]  /*b2b0*/  @!P6 IMAD R113, R113, R17, R2 ;  /* 0x000000117171e224 */ /* 0x000fe200078e0202 */
[----:B------:R-:W-:Y:S04]  /*b2c0*/  BSSY B1, `(.L_x_466) ;  /* 0x0000006000017945 */ /* 0x000fe80003800000 */
[----:B------:R0:W-:Y:S01]  /*b2d0*/  @!P6 STG.E.U8 desc[UR36][R6.64+0xb1], R113 ;  /* 0x0000b1710600e986 */ /* 0x0001e2000c101124 */
[----:B------:R-:W-:Y:S05]  /*b2e0*/  @P1 BRA `(.L_x_467) ;  /* 0x00000000000c1947 */ /* 0x000fea0003800000 */
[----:B------:R-:W0:Y:S02]  /*b2f0*/  LDG.E.U8 R16, desc[UR36][R154.64+0xb0] ;  /* 0x0000b0249a107981 */ /* 0x000e24000c1e1100 */
[----:B0-----:R-:W-:-:S05]  /*b300*/  PRMT R3, R16, 0x8880, RZ ;  /* 0x0000888010037816 */ /* 0x001fca00000000ff */
[----:B------:R-:W-:-:S07]  /*b310*/  IMAD R2, R3, R18, RZ ;  /* 0x0000001203027224 */ /* 0x000fce00078e02ff */
.L_x_467:
[----:B------:R-:W-:Y:S05]  /*b320*/  BSYNC B1 ;  /* 0x0000000000017941 */ /* 0x000fea0003800000 */
.L_x_466:
        /* <DEDUP_REMOVED lines=12> */
.L_x_469:
[----:B------:R-:W-:Y:S05]  /*b3f0*/  BSYNC B1 ;  /* 0x0000000000017941 */ /* 0x000fea0003800000 */
.L_x_468:
[----:B------:R-:W-:Y:S01]  /*b400*/  @!P4 IMAD R115, R115, R17, R2 ;  /* 0x000000117373c224 */ /* 0x000fe200078e0202 */
[----:B------:R-:W-:Y:S04]  /*b410*/  BSSY B1, `(.L_x_470) ;  /* 0x0000006000017945 */ /* 0x000fe80003800000 */
[----:B------:R0:W-:Y:S01]  /*b420*/  @!P4 STG.E.U8 desc[UR36][R8.64+0xb1], R115 ;  /* 0x0000b1730800c986 */ /* 0x0001e2000c101124 */
[----:B------:R-:W-:Y:S05]  /*b430*/  @P3 BRA `(.L_x_471) ;  /* 0x00000000000c3947 */ /* 0x000fea0003800000 */
[----:B------:R-:W0:Y:S02]  /*b440*/  LDG.E.U8 R16, desc[UR36][R14.64+0xb8] ;  /* 0x0000b8240e107981 */ /* 0x000e24000c1e1100 */
[----:B0-----:R-:W-:-:S05]  /*b450*/  PRMT R3, R16, 0x8880, RZ ;  /* 0x0000888010037816 */ /* 0x001fca00000000ff */
[----:B------:R-:W-:-:S07]  /*b460*/  IMAD R2, R3, R18, RZ ;  /* 0x0000001203027224 */ /* 0x000fce00078e02ff */
.L_x_471:
[----:B------:R-:W-:Y:S05]  /*b470*/  BSYNC B1 ;  /* 0x0000000000017941 */ /* 0x000fea0003800000 */
.L_x_470:
[----:B0-----:R-:W-:Y:S01]  /*b480*/  @!P3 IMAD R3, R116, R17, R2 ;  /* 0x000000117403b224 */ /* 0x001fe200078e0202 */
[----:B------:R-:W-:Y:S04]  /*b490*/  BSSY B1, `(.L_x_472) ;  /* 0x0000006000017945 */ /* 0x000fe80003800000 */
[----:B------:R0:W-:Y:S01]  /*b4a0*/  @!P3 STG.E.U8 desc[UR36][R6.64+0xb8], R3 ;  /* 0x0000b8030600b986 */ /* 0x0001e2000c101124 */
[----:B------:R-:W-:Y:S05]  /*b4b0*/  @P5 BRA `(.L_x_473) ;  /* 0x00000000000c5947 */ /* 0x000fea0003800000 */
[----:B------:R-:W0:Y:S02]  /*b4c0*/  LDG.E.U8 R16, desc[UR36][R14.64+0xb9] ;  /* 0x0000b9240e107981 */ /* 0x000e24000c1e1100 */
[----:B0-----:R-:W-:-:S05]  /*b4d0*/  PRMT R3, R16, 0x8880, RZ ;  /* 0x0000888010037816 */ /* 0x001fca00000000ff */
[----:B------:R-:W-:-:S07]  /*b4e0*/  IMAD R2, R3, R18, RZ ;  /* 0x0000001203027224 */ /* 0x000fce00078e02ff */
.L_x_473:
[----:B------:R-:W-:Y:S05]  /*b4f0*/  BSYNC B1 ;  /* 0x0000000000017941 */ /* 0x000fea0003800000 */
.L_x_472:
[----:B------:R-:W-:Y:S01]  /*b500*/  @!P5 IMAD R117, R117, R17, R2 ;  /* 0x000000117575d224 */ /* 0x000fe200078e0202 */
[----:B------:R-:W-:Y:S04]  /*b510*/  BSSY B1, `(.L_x_474) ;  /* 0x0000006000017945 */ /* 0x000fe80003800000 */
[----:B------:R0:W-:Y:S01]  /*b520*/  @!P5 STG.E.U8 desc[UR36][R6.64+0xb9], R117 ;  /* 0x0000b9750600d986 */ /* 0x0001e2000c101124 */
[----:B------:R-:W-:Y:S05]  /*b530*/  @P6 BRA `(.L_x_475) ;  /* 0x00000000000c6947 */ /* 0x000fea0003800000 */
[----:B------:R-:W0:Y:S02]  /*b540*/  LDG.E.U8 R16, desc[UR36][R154.64+0xb8] ;  /* 0x0000b8249a107981 */ /* 0x000e24000c1e1100 */
[----:B0-----:R-:W-:-:S05]  /*b550*/  PRMT R3, R16, 0x8880, RZ ;  /* 0x0000888010037816 */ /* 0x001fca00000000ff */
[----:B------:R-:W-:-:S07]  /*b560*/  IMAD R2, R3, R18, RZ ;  /* 0x0000001203027224 */ /* 0x000fce00078e02ff */
.L_x_475:
[----:B------:R-:W-:Y:S05]  /*b570*/  BSYNC B1 ;  /* 0x0000000000017941 */ /* 0x000fea0003800000 */
.L_x_474:
[----:B0-----:R-:W-:Y:S01]  /*b580*/  @!P6 IMAD R3, R118, R17, R2 ;  /* 0x000000117603e224 */ /* 0x001fe200078e0202 */
[----:B------:R-:W-:Y:S04]  /*b590*/  BSSY B1, `(.L_x_476) ;  /* 0x0000006000017945 */ /* 0x000fe80003800000 */
[----:B------:R0:W-:Y:S01]  /*b5a0*/  @!P6 STG.E.U8 desc[UR36][R8.64+0xb8], R3 ;  /* 0x0000b8030800e986 */ /* 0x0001e2000c101124 */
[----:B------:R-:W-:Y:S05]  /*b5b0*/  @P1 BRA `(.L_x_477) ;  /* 0x00000000000c1947 */ /* 0x000fea0003800000 */
[----:B------:R-:W0:Y:S02]  /*b5c0*/  LDG.E.U8 R16, desc[UR36][R154.64+0xb9] ;  /* 0x0000b9249a107981 */ /* 0x000e24000c1e1100 */
[----:B0-----:R-:W-:-:S05]  /*b5d0*/  PRMT R3, R16, 0x8880, RZ ;  /* 0x0000888010037816 */ /* 0x001fca00000000ff */
[----:B------:R-:W-:-:S07]  /*b5e0*/  IMAD R2, R3, R18, RZ ;  /* 0x0000001203027224 */ /* 0x000fce00078e02ff */
.L_x_477:
[----:B------:R-:W-:Y:S05]  /*b5f0*/  BSYNC B1 ;  /* 0x0000000000017941 */ /* 0x000fea0003800000 */
.L_x_476:
        /* <DEDUP_REMOVED lines=12> */
.L_x_479:
[----:B------:R-:W-:Y:S05]  /*b6c0*/  BSYNC B1 ;  /* 0x0000000000017941 */ /* 0x000fea0003800000 */
.L_x_478:
[----:B0-----:R-:W-:Y:S01]  /*b6d0*/  @!P4 IMAD R3, R120, R17, R2 ;  /* 0x000000117803c224 */ /* 0x001fe200078e0202 */
[----:B------:R-:W-:Y:S04]  /*b6e0*/  BSSY B1, `(.L_x_480) ;  /* 0x0000006000017945 */ /* 0x000fe80003800000 */
[----:B------:R0:W-:Y:S01]  /*b6f0*/  @!P4 STG.E.U8 desc[UR36][R6.64+0xc0], R3 ;  /* 0x0000c0030600c986 */ /* 0x0001e2000c101124 */
[----:B------:R-:W-:Y:S05]  /*b700*/  @P3 BRA `(.L_x_481) ;  /* 0x00000000000c3947 */ /* 0x000fea0003800000 */
[----:B------:R-:W0:Y:S02]  /*b710*/  LDG.E.U8 R16, desc[UR36][R14.64+0xc1] ;  /* 0x0000c1240e107981 */ /* 0x000e24000c1e1100 */
[----:B0-----:R-:W-:-:S05]  /*b720*/  PRMT R3, R16, 0x8880, RZ ;  /* 0x0000888010037816 */ /* 0x001fca00000000ff */
[----:B------:R-:W-:-:S07]  /*b730*/  IMAD R2, R3, R18, RZ ;  /* 0x0000001203027224 */ /* 0x000fce00078e02ff */
.L_x_481:
[----:B------:R-:W-:Y:S05]  /*b740*/  BSYNC B1 ;  /* 0x0000000000017941 */ /* 0x000fea0003800000 */
.L_x_480:
[----:B------:R-:W-:Y:S01]  /*b750*/  @!P3 IMAD R121, R121, R17, R2 ;  /* 0x000000117979b224 */ /* 0x000fe200078e0202 */
[----:B------:R-:W-:Y:S04]  /*b760*/  BSSY B1, `(.L_x_482) ;  /* 0x0000006000017945 */ /* 0x000fe80003800000 */
[----:B------:R0:W-:Y:S01]  /*b770*/  @!P3 STG.E.U8 desc[UR36][R6.64+0xc1], R121 ;  /* 0x0000c1790600b986 */ /* 0x0001e2000c101124 */
[----:B------:R-:W-:Y:S05]  /*b780*/  @P5 BRA `(.L_x_483) ;  /* 0x00000000000c5947 */ /* 0x000fea0003800000 */
[----:B------:R-:W0:Y:S02]  /*b790*/  LDG.E.U8 R16, desc[UR36][R154.64+0xc0] ;  /* 0x0000c0249a107981 */ /* 0x000e24000c1e1100 */
[----:B0-----:R-:W-:-:S05]  /*b7a0*/  PRMT R3, R16, 0x8880, RZ ;  /* 0x0000888010037816 */ /* 0x001fca00000000ff */
[----:B------:R-:W-:-:S07]  /*b7b0*/  IMAD R2, R3, R18, RZ ;  /* 0x0000001203027224 */ /* 0x000fce00078e02ff */
.L_x_483:
[----:B------:R-:W-:Y:S05]  /*b7c0*/  BSYNC B1 ;  /* 0x0000000000017941 */ /* 0x000fea0003800000 */
.L_x_482:
[----:B0-----:R-:W-:Y:S01]  /*b7d0*/  @!P5 IMAD R3, R122, R17, R2 ;  /* 0x000000117a03d224 */ /* 0x001fe200078e0202 */
[----:B------:R-:W-:Y:S04]  /*b7e0*/  BSSY B1, `(.L_x_484) ;  /* 0x0000006000017945 */ /* 0x000fe80003800000 */
[----:B------:R0:W-:Y:S01]  /*b7f0*/  @!P5 STG.E.U8 desc[UR36][R8.64+0xc0], R3 ;  /* 0x0000c0030800d986 */ /* 0x0001e2000c101124 */
[----:B------:R-:W-:Y:S05]  /*b800*/  @P6 BRA `(.L_x_485) ;  /* 0x00000000000c6947 */ /* 0x000fea0003800000 */
[----:B------:R-:W0:Y:S02]  /*b810*/  LDG.E.U8 R16, desc[UR36][R154.64+0xc1] ;  /* 0x0000c1249a107981 */ /* 0x000e24000c1e1100 */
[----:B0-----:R-:W-:-:S05]  /*b820*/  PRMT R3, R16, 0x8880, RZ ;  /* 0x0000888010037816 */ /* 0x001fca00000000ff */
[----:B------:R-:W-:-:S07]  /*b830*/  IMAD R2, R3, R18, RZ ;  /* 0x0000001203027224 */ /* 0x000fce00078e02ff */
.L_x_485:
[----:B------:R-:W-:Y:S05]  /*b840*/  BSYNC B1 ;  /* 0x0000000000017941 */ /* 0x000fea0003800000 */
.L_x_484:
[----:B------:R-:W-:Y:S01]  /*b850*/  @!P6 IMAD R123, R123, R17, R2 ;  /* 0x000000117b7be224 */ /* 0x000fe200078e0202 */
[----:B------:R-:W-:Y:S04]  /*b860*/  BSSY B1, `(.L_x_486) ;  /* 0x0000006000017945 */ /* 0x000fe80003800000 */
[----:B------:R0:W-:Y:S01]  /*b870*/  @!P6 STG.E.U8 desc[UR36][R8.64+0xc1], R123 ;  /* 0x0000c17b0800e986 */ /* 0x0001e2000c101124 */
[----:B------:R-:W-:Y:S05]  /*b880*/  @P1 BRA `(.L_x_487) ;  /* 0x00000000000c1947 */ /* 0x000fea0003800000 */
[----:B------:R-:W0:Y:S02]  /*b890*/  LDG.E.U8 R16, desc[UR36][R14.64+0xc8] ;  /* 0x0000c8240e107981 */ /* 0x000e24000c1e1100 */
[----:B0-----:R-:W-:-:S05]  /*b8a0*/  PRMT R3, R16, 0x8880, RZ ;  /* 0x0000888010037816 */ /* 0x001fca00000000ff */
[----:B------:R-:W-:-:S07]  /*b8b0*/  IMAD R2, R3, R18, RZ ;  /* 0x0000001203027224 */ /* 0x000fce00078e02ff */
.L_x_487:
[----:B------:R-:W-:Y:S05]  /*b8c0*/  BSYNC B1 ;  /* 0x0000000000017941 */ /* 0x000fea0003800000 */
.L_x_486:
        /* <DEDUP_REMOVED lines=12> */
.L_x_489:
[----:B------:R-:W-:Y:S05]  /*b990*/  BSYNC B1 ;  /* 0x0000000000017941 */ /* 0x000fea0003800000 */
.L_x_488:
[----:B------:R-:W-:Y:S01]  /*b9a0*/  @!P4 IMAD R125, R125, R17, R2 ;  /* 0x000000117d7dc224 */ /* 0x000fe200078e0202 */
[----:B------:R-:W-:Y:S04]  /*b9b0*/  BSSY B1, `(.L_x_490) ;  /* 0x0000006000017945 */ /* 0x000fe80003800000 */
[----:B------:R0:W-:Y:S01]  /*b9c0*/  @!P4 STG.E.U8 desc[UR36][R6.64+0xc9], R125 ;  /* 0x0000c97d0600c986 */ /* 0x0001e2000c101124 */
[----:B------:R-:W-:Y:S05]  /*b9d0*/  @P3 BRA `(.L_x_491) ;  /* 0x00000000000c3947 */ /* 0x000fea0003800000 */
[----:B------:R-:W0:Y:S02]  /*b9e0*/  LDG.E.U8 R16, desc[UR36][R154.64+0xc8] ;  /* 0x0000c8249a107981 */ /* 0x000e24000c1e1100 */
[----:B0-----:R-:W-:-:S05]  /*b9f0*/  PRMT R3, R16, 0x8880, RZ ;  /* 0x0000888010037816 */ /* 0x001fca00000000ff */
[----:B------:R-:W-:-:S07]  /*ba00*/  IMAD R2, R3, R18, RZ ;  /* 0x0000001203027224 */ /* 0x000fce00078e02ff */
.L_x_491:
[----:B------:R-:W-:Y:S05]  /*ba10*/  BSYNC B1 ;  /* 0x0000000000017941 */ /* 0x000fea0003800000 */
.L_x_490:
[----:B0-----:R-:W-:Y:S01]  /*ba20*/  @!P3 IMAD R3, R126, R17, R2 ;  /* 0x000000117e03b224 */ /* 0x001fe200078e0202 */
[----:B------:R-:W-:Y:S04]  /*ba30*/  BSSY B1, `(.L_x_492) ;  /* 0x0000006000017945 */ /* 0x000fe80003800000 */
[----:B------:R0:W-:Y:S01]  /*ba40*/  @!P3 STG.E.U8 desc[UR36][R8.64+0xc8], R3 ;  /* 0x0000c8030800b986 */ /* 0x0001e2000c101124 */
[----:B------:R-:W-:Y:S05]  /*ba50*/  @P5 BRA `(.L_x_493) ;  /* 0x00000000000c5947 */ /* 0x000fea0003800000 */
[----:B------:R-:W0:Y:S02]  /*ba60*/  LDG.E.U8 R16, desc[UR36][R154.64+0xc9] ;  /* 0x0000c9249a107981 */ /* 0x000e24000c1e1100 */
[----:B0-----:R-:W-:-:S05]  /*ba70*/  PRMT R3, R16, 0x8880, RZ ;  /* 0x0000888010037816 */ /* 0x001fca00000000ff */
[----:B------:R-:W-:-:S07]  /*ba80*/  IMAD R2, R3, R18, RZ ;  /* 0x0000001203027224 */ /* 0x000fce00078e02ff */
.L_x_493:
[----:B------:R-:W-:Y:S05]  /*ba90*/  BSYNC B1 ;  /* 0x0000000000017941 */ /* 0x000fea0003800000 */
.L_x_492:
[----:B------:R-:W-:Y:S01]  /*baa0*/  @!P5 IMAD R127, R127, R17, R2 ;  /* 0x000000117f7fd224 */ /* 0x000fe200078e0202 */
[----:B------:R-:W-:Y:S04]  /*bab0*/  BSSY B1, `(.L_x_494) ;  /* 0x0000006000017945 */ /* 0x000fe80003800000 */
[----:B------:R0:W-:Y:S01]  /*bac0*/  @!P5 STG.E.U8 desc[UR36][R8.64+0xc9], R127 ;  /* 0x0000c97f0800d986 */ /* 0x0001e2000c101124 */
[----:B------:R-:W-:Y:S05]  /*bad0*/  @P6 BRA `(.L_x_495) ;  /* 0x00000000000c6947 */ /* 0x000fea0003800000 */
[----:B------:R-:W0:Y:S02]  /*bae0*/  LDG.E.U8 R16, desc[UR36][R14.64+0xd0] ;  /* 0x0000d0240e107981 */ /* 0x000e24000c1e1100 */
[----:B0-----:R-:W-:-:S05]  /*baf0*/  PRMT R3, R16, 0x8880, RZ ;  /* 0x0000888010037816 */ /* 0x001fca00000000ff */
[----:B------:R-:W-:-:S07]  /*bb00*/  IMAD R2, R3, R18, RZ ;  /* 0x0000001203027224 */ /* 0x000fce00078e02ff */
.L_x_495:
[----:B------:R-:W-:Y:S05]  /*bb10*/  BSYNC B1 ;  /* 0x0000000000017941 */ /* 0x000fea0003800000 */
.L_x_494:
[----:B0-----:R-:W-:Y:S01]  /*bb20*/  @!P6 IMAD R3, R128, R17, R2 ;  /* 0x000000118003e224 */ /* 0x001fe200078e0202 */
[----:B------:R-:W-:Y:S04]  /*bb30*/  BSSY B1, `(.L_x_496) ;  /* 0x0000006000017945 */ /* 0x000fe80003800000 */
[----:B------:R0:W-:Y:S01]  /*bb40*/  @!P6 STG.E.U8 desc[UR36][R6.64+0xd0], R3 ;  /* 0x0000d0030600e986 */ /* 0x0001e2000c101124 */
[----:B------:R-:W-:Y:S05]  /*bb50*/  @P1 BRA `(.L_x_497) ;  /* 0x00000000000c1947 */ /* 0x000fea0003800000 */
[----:B------:R-:W0:Y:S02]  /*bb60*/  LDG.E.U8 R16, desc[UR36][R14.64+0xd1] ;  /* 0x0000d1240e107981 */ /* 0x000e24000c1e1100 */
[----:B0-----:R-:W-:-:S05]  /*bb70*/  PRMT R3, R16, 0x8880, RZ ;  /* 0x0000888010037816 */ /* 0x001fca00000000ff */
[----:B------:R-:W-:-:S07]  /*bb80*/  IMAD R2, R3, R18, RZ ;  /* 0x0000001203027224 */ /* 0x000fce00078e02ff */
.L_x_497:
[----:B------:R-:W-:Y:S05]  /*bb90*/  BSYNC B1 ;  /* 0x0000000000017941 */ /* 0x000fea0003800000 */
.L_x_496:
        /* <DEDUP_REMOVED lines=12> */
.L_x_499:
[----:B------:R-:W-:Y:S05]  /*bc60*/  BSYNC B1 ;  /* 0x0000000000017941 */ /* 0x000fea0003800000 */
.L_x_498:
[----:B0-----:R-:W-:Y:S01]  /*bc70*/  @!P4 IMAD R3, R130, R17, R2 ;  /* 0x000000118203c224 */ /* 0x001fe200078e0202 */
[----:B------:R-:W-:Y:S04]  /*bc80*/  BSSY B1, `(.L_x_500) ;  /* 0x0000006000017945 */ /* 0x000fe80003800000 */
[----:B------:R0:W-:Y:S01]  /*bc90*/  @!P4 STG.E.U8 desc[UR36][R8.64+0xd0], R3 ;  /* 0x0000d0030800c986 */ /* 0x0001e2000c101124 */
[----:B------:R-:W-:Y:S05]  /*bca0*/  @P3 BRA `(.L_x_501) ;  /* 0x00000000000c3947 */ /* 0x000fea0003800000 */
[----:B------:R-:W0:Y:S02]  /*bcb0*/  LDG.E.U8 R16, desc[UR36][R154.64+0xd1] ;  /* 0x0000d1249a107981 */ /* 0x000e24000c1e1100 */
[----:B0-----:R-:W-:-:S05]  /*bcc0*/  PRMT R3, R16, 0x8880, RZ ;  /* 0x0000888010037816 */ /* 0x001fca00000000ff */
[----:B------:R-:W-:-:S07]  /*bcd0*/  IMAD R2, R3, R18, RZ ;  /* 0x0000001203027224 */ /* 0x000fce00078e02ff */
.L_x_501:
[----:B------:R-:W-:Y:S05]  /*bce0*/  BSYNC B1 ;  /* 0x0000000000017941 */ /* 0x000fea0003800000 */
.L_x_500:
[----:B------:R-:W-:Y:S01]  /*bcf0*/  @!P3 IMAD R131, R131, R17, R2 ;  /* 0x000000118383b224 */ /* 0x000fe200078e0202 */
[----:B------:R-:W-:Y:S04]  /*bd00*/  BSSY B1, `(.L_x_502) ;  /* 0x0000006000017945 */ /* 0x000fe80003800000 */
[----:B------:R0:W-:Y:S01]  /*bd10*/  @!P3 STG.E.U8 desc[UR36][R8.64+0xd1], R131 ;  /* 0x0000d1830800b986 */ /* 0x0001e2000c101124 */
[----:B------:R-:W-:Y:S05]  /*bd20*/  @P5 BRA `(.L_x_503) ;  /* 0x00000000000c5947 */ /* 0x000fea0003800000 */
[----:B------:R-:W0:Y:S02]  /*bd30*/  LDG.E.U8 R16, desc[UR36][R14.64+0xd8] ;  /* 0x0000d8240e107981 */ /* 0x000e24000c1e1100 */
[----:B0-----:R-:W-:-:S05]  /*bd40*/  PRMT R3, R16, 0x8880, RZ ;  /* 0x0000888010037816 */ /* 0x001fca00000000ff */
[----:B------:R-:W-:-:S07]  /*bd50*/  IMAD R2, R3, R18, RZ ;  /* 0x0000001203027224 */ /* 0x000fce00078e02ff */
.L_x_503:
[----:B------:R-:W-:Y:S05]  /*bd60*/  BSYNC B1 ;  /* 0x0000000000017941 */ /* 0x000fea0003800000 */
.L_x_502:
[----:B0-----:R-:W-:Y:S01]  /*bd70*/  @!P5 IMAD R3, R132, R17, R2 ;  /* 0x000000118403d224 */ /* 0x001fe200078e0202 */
[----:B------:R-:W-:Y:S04]  /*bd80*/  BSSY B1, `(.L_x_504) ;  /* 0x0000006000017945 */ /* 0x000fe80003800000 */
[----:B------:R0:W-:Y:S01]  /*bd90*/  @!P5 STG.E.U8 desc[UR36][R6.64+0xd8], R3 ;  /* 0x0000d8030600d986 */ /* 0x0001e2000c101124 */
[----:B------:R-:W-:Y:S05]  /*bda0*/  @P6 BRA `(.L_x_505) ;  /* 0x00000000000c6947 */ /* 0x000fea0003800000 */
[----:B------:R-:W0:Y:S02]  /*bdb0*/  LDG.E.U8 R16, desc[UR36][R14.64+0xd9] ;  /* 0x0000d9240e107981 */ /* 0x000e24000c1e1100 */
[----:B0-----:R-:W-:-:S05]  /*bdc0*/  PRMT R3, R16, 0x8880, RZ ;  /* 0x0000888010037816 */ /* 0x001fca00000000ff */
[----:B------:R-:W-:-:S07]  /*bdd0*/  IMAD R2, R3, R18, RZ ;  /* 0x0000001203027224 */ /* 0x000fce00078e02ff */
.L_x_505:
[----:B------:R-:W-:Y:S05]  /*bde0*/  BSYNC B1 ;  /* 0x0000000000017941 */ /* 0x000fea0003800000 */
.L_x_504:
[----:B------:R-:W-:Y:S01]  /*bdf0*/  @!P6 IMAD R133, R133, R17, R2 ;  /* 0x000000118585e224 */ /* 0x000fe200078e0202 */
[----:B------:R-:W-:Y:S04]  /*be00*/  BSSY B1, `(.L_x_506) ;  /* 0x0000006000017945 */ /* 0x000fe80003800000 */
[----:B------:R0:W-:Y:S01]  /*be10*/  @!P6 STG.E.U8 desc[UR36][R6.64+0xd9], R133 ;  /* 0x0000d9850600e986 */ /* 0x0001e2000c101124 */
[----:B------:R-:W-:Y:S05]  /*be20*/  @P1 BRA `(.L_x_507) ;  /* 0x00000000000c1947 */ /* 0x000fea0003800000 */
[----:B------:R-:W0:Y:S02]  /*be30*/  LDG.E.U8 R16, desc[UR36][R154.64+0xd8] ;  /* 0x0000d8249a107981 */ /* 0x000e24000c1e1100 */
[----:B0-----:R-:W-:-:S05]  /*be40*/  PRMT R3, R16, 0x8880, RZ ;  /* 0x0000888010037816 */ /* 0x001fca00000000ff */
[----:B------:R-:W-:-:S07]  /*be50*/  IMAD R2, R3, R18, RZ ;  /* 0x0000001203027224 */ /* 0x000fce00078e02ff */
.L_x_507:
[----:B------:R-:W-:Y:S05]  /*be60*/  BSYNC B1 ;  /* 0x0000000000017941 */ /* 0x000fea0003800000 */
.L_x_506:
        /* <DEDUP_REMOVED lines=12> */
.L_x_509:
[----:B------:R-:W-:Y:S05]  /*bf30*/  BSYNC B1 ;  /* 0x0000000000017941 */ /* 0x000fea0003800000 */
.L_x_508:
[----:B------:R-:W-:Y:S01]  /*bf40*/  @!P4 IMAD R135, R135, R17, R2 ;  /* 0x000000118787c224 */ /* 0x000fe200078e0202 */
[----:B------:R-:W-:Y:S04]  /*bf50*/  BSSY B1, `(.L_x_510) ;  /* 0x0000006000017945 */ /* 0x000fe80003800000 */
[----:B------:R0:W-:Y:S01]  /*bf60*/  @!P4 STG.E.U8 desc[UR36][R8.64+0xd9], R135 ;  /* 0x0000d9870800c986 */ /* 0x0001e2000c101124 */
[----:B------:R-:W-:Y:S05]  /*bf70*/  @P3 BRA `(.L_x_511) ;  /* 0x00000000000c3947 */ /* 0x000fea0003800000 */
[----:B------:R-:W0:Y:S02]  /*bf80*/  LDG.E.U8 R16, desc[UR36][R14.64+0xe0] ;  /* 0x0000e0240e107981 */ /* 0x000e24000c1e1100 */
[----:B0-----:R-:W-:-:S05]  /*bf90*/  PRMT R3, R16, 0x8880, RZ ;  /* 0x0000888010037816 */ /* 0x001fca00000000ff */
[----:B------:R-:W-:-:S07]  /*bfa0*/  IMAD R2, R3, R18, RZ ;  /* 0x0000001203027224 */ /* 0x000fce00078e02ff */
.L_x_511:
[----:B------:R-:W-:Y:S05]  /*bfb0*/  BSYNC B1 ;  /* 0x0000000000017941 */ /* 0x000fea0003800000 */
.L_x_510:
[----:B0-----:R-:W-:Y:S01]  /*bfc0*/  @!P3 IMAD R3, R136, R17, R2 ;  /* 0x000000118803b224 */ /* 0x001fe200078e0202 */
[----:B------:R-:W-:Y:S04]  /*bfd0*/  BSSY B1, `(.L_x_512) ;  /* 0x0000006000017945 */ /* 0x000fe80003800000 */
[----:B------:R0:W-:Y:S01]  /*bfe0*/  @!P3 STG.E.U8 desc[UR36][R6.64+0xe0], R3 ;  /* 0x0000e0030600b986 */ /* 0x0001e2000c101124 */
[----:B------:R-:W-:Y:S05]  /*bff0*/  @P5 BRA `(.L_x_513) ;  /* 0x00000000000c5947 */ /* 0x000fea0003800000 */
[----:B------:R-:W0:Y:S02]  /*c000*/  LDG.E.U8 R16, desc[UR36][R14.64+0xe1] ;  /* 0x0000e1240e107981 */ /* 0x000e24000c1e1100 */
[----:B0-----:R-:W-:-:S05]  /*c010*/  PRMT R3, R16, 0x8880, RZ ;  /* 0x0000888010037816 */ /* 0x001fca00000000ff */
[----:B------:R-:W-:-:S07]  /*c020*/  IMAD R2, R3, R18, RZ ;  /* 0x0000001203027224 */ /* 0x000fce00078e02ff */
.L_x_513:
[----:B------:R-:W-:Y:S05]  /*c030*/  BSYNC B1 ;  /* 0x0000000000017941 */ /* 0x000fea0003800000 */
.L_x_512:
[----:B------:R-:W-:Y:S01]  /*c040*/  @!P5 IMAD R137, R137, R17, R2 ;  /* 0x000000118989d224 */ /* 0x000fe200078e0202 */
[----:B------:R-:W-:Y:S04]  /*c050*/  BSSY B1, `(.L_x_514) ;  /* 0x0000006000017945 */ /* 0x000fe80003800000 */
[----:B------:R0:W-:Y:S01]  /*c060*/  @!P5 STG.E.U8 desc[UR36][R6.64+0xe1], R137 ;  /* 0x0000e1890600d986 */ /* 0x0001e2000c101124 */
[----:B------:R-:W-:Y:S05]  /*c070*/  @P6 BRA `(.L_x_515) ;  /* 0x00000000000c6947 */ /* 0x000fea0003800000 */
[----:B------:R-:W0:Y:S02]  /*c080*/  LDG.E.U8 R16, desc[UR36][R154.64+0xe0] ;  /* 0x0000e0249a107981 */ /* 0x000e24000c1e1100 */
[----:B0-----:R-:W-:-:S05]  /*c090*/  PRMT R3, R16, 0x8880, RZ ;  /* 0x0000888010037816 */ /* 0x001fca00000000ff */
[----:B------:R-:W-:-:S07]  /*c0a0*/  IMAD R2, R3, R18, RZ ;  /* 0x0000001203027224 */ /* 0x000fce00078e02ff */
.L_x_515:
[----:B------:R-:W-:Y:S05]  /*c0b0*/  BSYNC B1 ;  /* 0x0000000000017941 */ /* 0x000fea0003800000 */
.L_x_514:
[----:B0-----:R-:W-:Y:S01]  /*c0c0*/  @!P6 IMAD R3, R138, R17, R2 ;  /* 0x000000118a03e224 */ /* 0x001fe200078e0202 */
[----:B------:R-:W-:Y:S04]  /*c0d0*/  BSSY B1, `(.L_x_516) ;  /* 0x0000006000017945 */ /* 0x000fe80003800000 */
[----:B------:R0:W-:Y:S01]  /*c0e0*/  @!P6 STG.E.U8 desc[UR36][R8.64+0xe0], R3 ;  /* 0x0000e0030800e986 */ /* 0x0001e2000c101124 */
[----:B------:R-:W-:Y:S05]  /*c0f0*/  @P1 BRA `(.L_x_517) ;  /* 0x00000000000c1947 */ /* 0x000fea0003800000 */
[----:B------:R-:W0:Y:S02]  /*c100*/  LDG.E.U8 R16, desc[UR36][R154.64+0xe1] ;  /* 0x0000e1249a107981 */ /* 0x000e24000c1e1100 */
[----:B0-----:R-:W-:-:S05]  /*c110*/  PRMT R3, R16, 0x8880, RZ ;  /* 0x0000888010037816 */ /* 0x001fca00000000ff */
[----:B------:R-:W-:-:S07]  /*c120*/  IMAD R2, R3, R18, RZ ;  /* 0x0000001203027224 */ /* 0x000fce00078e02ff */
.L_x_517:
[----:B------:R-:W-:Y:S05]  /*c130*/  BSYNC B1 ;  /* 0x0000000000017941 */ /* 0x000fea0003800000 */
.L_x_516:
        /* <DEDUP_REMOVED lines=12> */
.L_x_519:
[----:B------:R-:W-:Y:S05]  /*c200*/  BSYNC B1 ;  /* 0x0000000000017941 */ /* 0x000fea0003800000 */
.L_x_518:
[----:B0-----:R-:W-:Y:S01]  /*c210*/  @!P5 IMAD R3, R140, R17, R2 ;  /* 0x000000118c03d224 */ /* 0x001fe200078e0202 */
[----:B------:R-:W-:Y:S04]  /*c220*/  BSSY B1, `(.L_x_520) ;  /* 0x0000006000017945 */ /* 0x000fe80003800000 */
[----:B------:R0:W-:Y:S01]  /*c230*/  @!P5 STG.E.U8 desc[UR36][R6.64+0xe8], R3 ;  /* 0x0000e8030600d986 */ /* 0x0001e2000c101124 */
[----:B------:R-:W-:Y:S05]  /*c240*/  @P3 BRA `(.L_x_521) ;  /* 0x00000000000c3947 */ /* 0x000fea0003800000 */
[----:B------:R-:W0:Y:S02]  /*c250*/  LDG.E.U8 R16, desc[UR36][R14.64+0xe9] ;  /* 0x0000e9240e107981 */ /* 0x000e24000c1e1100 */
[----:B0-----:R-:W-:-:S05]  /*c260*/  PRMT R3, R16, 0x8880, RZ ;  /* 0x0000888010037816 */ /* 0x001fca00000000ff */
[----:B------:R-:W-:-:S07]  /*c270*/  IMAD R2, R3, R18, RZ ;  /* 0x0000001203027224 */ /* 0x000fce00078e02ff */
.L_x_521:
[----:B------:R-:W-:Y:S05]  /*c280*/  BSYNC B1 ;  /* 0x0000000000017941 */ /* 0x000fea0003800000 */
.L_x_520:
[----:B------:R-:W-:Y:S01]  /*c290*/  @!P3 IMAD R141, R141, R17, R2 ;  /* 0x000000118d8db224 */ /* 0x000fe200078e0202 */
[----:B------:R-:W-:Y:S04]  /*c2a0*/  BSSY B1, `(.L_x_522) ;  /* 0x0000006000017945 */ /* 0x000fe80003800000 */
[----:B------:R0:W-:Y:S01]  /*c2b0*/  @!P3 STG.E.U8 desc[UR36][R6.64+0xe9], R141 ;  /* 0x0000e98d0600b986 */ /* 0x0001e2000c101124 */
[----:B------:R-:W-:Y:S05]  /*c2c0*/  @P1 BRA `(.L_x_523) ;  /* 0x00000000000c1947 */ /* 0x000fea0003800000 */
[----:B------:R-:W0:Y:S02]  /*c2d0*/  LDG.E.U8 R16, desc[UR36][R154.64+0xe8] ;  /* 0x0000e8249a107981 */ /* 0x000e24000c1e1100 */
[----:B0-----:R-:W-:-:S05]  /*c2e0*/  PRMT R3, R16, 0x8880, RZ ;  /* 0x0000888010037816 */ /* 0x001fca00000000ff */
[----:B------:R-:W-:-:S07]  /*c2f0*/  IMAD R2, R3, R18, RZ ;  /* 0x0000001203027224 */ /* 0x000fce00078e02ff */
.L_x_523:
[----:B------:R-:W-:Y:S05]  /*c300*/  BSYNC B1 ;  /* 0x0000000000017941 */ /* 0x000fea0003800000 */
.L_x_522:
[----:B0-----:R-:W-:Y:S01]  /*c310*/  @!P1 IMAD R3, R142, R17, R2 ;  /* 0x000000118e039224 */ /* 0x001fe200078e0202 */
[----:B------:R-:W-:Y:S04]  /*c320*/  BSSY B1, `(.L_x_524) ;  /* 0x0000006000017945 */ /* 0x000fe80003800000 */
[----:B------:R0:W-:Y:S01]  /*c330*/  @!P1 STG.E.U8 desc[UR36][R8.64+0xe8], R3 ;  /* 0x0000e80308009986 */ /* 0x0001e2000c101124 */
[----:B------:R-:W-:Y:S05]  /*c340*/  @P6 BRA `(.L_x_525) ;  /* 0x00000000000c6947 */ /* 0x000fea0003800000 */
[----:B------:R-:W0:Y:S02]  /*c350*/  LDG.E.U8 R16, desc[UR36][R154.64+0xe9] ;  /* 0x0000e9249a107981 */ /* 0x000e24000c1e1100 */
[----:B0-----:R-:W-:-:S05]  /*c360*/  PRMT R3, R16, 0x8880, RZ ;  /* 0x0000888010037816 */ /* 0x001fca00000000ff */
[----:B------:R-:W-:-:S07]  /*c370*/  IMAD R2, R3, R18, RZ ;  /* 0x0000001203027224 */ /* 0x000fce00078e02ff */
.L_x_525:
[----:B------:R-:W-:Y:S05]  /*c380*/  BSYNC B1 ;  /* 0x0000000000017941 */ /* 0x000fea0003800000 */
.L_x_524:
[----:B------:R-:W-:Y:S01]  /*c390*/  @!P6 IMAD R143, R143, R17, R2 ;  /* 0x000000118f8fe224 */ /* 0x000fe200078e0202 */
[----:B------:R-:W-:Y:S04]  /*c3a0*/  BSSY B1, `(.L_x_526) ;  /* 0x0000006000017945 */ /* 0x000fe80003800000 */
[----:B------:R0:W-:Y:S01]  /*c3b0*/  @!P6 STG.E.U8 desc[UR36][R8.64+0xe9], R143 ;  /* 0x0000e98f0800e986 */ /* 0x0001e2000c101124 */
[----:B------:R-:W-:Y:S05]  /*c3c0*/  @P4 BRA `(.L_x_527) ;  /* 0x00000000000c4947 */ /* 0x000fea0003800000 */
[----:B------:R-:W0:Y:S02]  /*c3d0*/  LDG.E.U8 R16, desc[UR36][R14.64+0xf0] ;  /* 0x0000f0240e107981 */ /* 0x000e24000c1e1100 */
[----:B0-----:R-:W-:-:S05]  /*c3e0*/  PRMT R3, R16, 0x8880, RZ ;  /* 0x0000888010037816 */ /* 0x001fca00000000ff */
[----:B------:R-:W-:-:S07]  /*c3f0*/  IMAD R2, R3, R18, RZ ;  /* 0x0000001203027224 */ /* 0x000fce00078e02ff */
.L_x_527:
[----:B------:R-:W-:Y:S05]  /*c400*/  BSYNC B1 ;  /* 0x0000000000017941 */ /* 0x000fea0003800000 */
.L_x_526:
[----:B------:R-:W-:Y:S01]  /*c410*/  ISETP.LT.OR P3, PT, R0, 0xf2, !P2 ;  /* 0x000000f20000780c */ /* 0x000fe20005761670 */
[----:B0-----:R-:W-:Y:S01]  /*c420*/  @!P4 IMAD R3, R144, R17, R2 ;  /* 0x000000119003c224 */ /* 0x001fe200078e0202 */
[----:B------:R-:W-:Y:S01]  /*c430*/  BSSY B1, `(.L_x_528) ;  /* 0x000000b000017945 */ /* 0x000fe20003800000 */
[C---:B------:R-:W-:Y:S02]  /*c440*/  ISETP.LT.OR P1, PT, R0.reuse, 0xf1, !P0 ;  /* 0x000000f10000780c */ /* 0x040fe40004721670 */
[C---:B------:R-:W-:Y:S01]  /*c450*/  ISETP.LT.OR P5, PT, R0.reuse, 0xf2, !P0 ;  /* 0x000000f20000780c */ /* 0x040fe200047a1670 */
[----:B------:R0:W-:Y:S01]  /*c460*/  @!P4 STG.E.U8 desc[UR36][R6.64+0xf0], R3 ;  /* 0x0000f0030600c986 */ /* 0x0001e2000c101124 */
[C---:B------:R-:W-:Y:S02]  /*c470*/  ISETP.LT.OR P4, PT, R0.reuse, 0xf9, !P2 ;  /* 0x000000f90000780c */ /* 0x040fe40005781670 */
[C---:B------:R-:W-:Y:S02]  /*c480*/  ISETP.LT.OR P2, PT, R0.reuse, 0xfa, !P2 ;  /* 0x000000fa0000780c */ /* 0x040fe40005741670 */
[----:B------:R-:W-:-:S02]  /*c490*/  ISETP.LT.OR P6, PT, R0, 0xf9, !P0 ;  /* 0x000000f90000780c */ /* 0x000fc400047c1670 */
[----:B------:R-:W-:Y:S11]  /*c4a0*/  @P3 BRA `(.L_x_529) ;  /* 0x00000000000c3947 */ /* 0x000ff60003800000 */
[----:B------:R-:W0:Y:S02]  /*c4b0*/  LDG.E.U8 R16, desc[UR36][R14.64+0xf1] ;  /* 0x0000f1240e107981 */ /* 0x000e24000c1e1100 */
[----:B0-----:R-:W-:-:S05]  /*c4c0*/  PRMT R3, R16, 0x8880, RZ ;  /* 0x0000888010037816 */ /* 0x001fca00000000ff */
[----:B------:R-:W-:-:S07]  /*c4d0*/  IMAD R2, R3, R18, RZ ;  /* 0x0000001203027224 */ /* 0x000fce00078e02ff */
.L_x_529:
[----:B------:R-:W-:Y:S05]  /*c4e0*/  BSYNC B1 ;  /* 0x0000000000017941 */ /* 0x000fea0003800000 */
.L_x_528:
[----:B------:R-:W-:Y:S01]  /*c4f0*/  @!P3 IMAD R145, R145, R17, R2 ;  /* 0x000000119191b224 */ /* 0x000fe200078e0202 */
[----:B------:R-:W-:Y:S04]  /*c500*/  BSSY B1, `(.L_x_530) ;  /* 0x0000006000017945 */ /* 0x000fe80003800000 */
[----:B------:R0:W-:Y:S01]  /*c510*/  @!P3 STG.E.U8 desc[UR36][R6.64+0xf1], R145 ;  /* 0x0000f1910600b986 */ /* 0x0001e2000c101124 */
[----:B------:R-:W-:Y:S05]  /*c520*/  @P1 BRA `(.L_x_531) ;  /* 0x00000000000c1947 */ /* 0x000fea0003800000 */
[----:B------:R-:W0:Y:S02]  /*c530*/  LDG.E.U8 R16, desc[UR36][R154.64+0xf0] ;  /* 0x0000f0249a107981 */ /* 0x000e24000c1e1100 */
[----:B0-----:R-:W-:-:S05]  /*c540*/  PRMT R3, R16, 0x8880, RZ ;  /* 0x0000888010037816 */ /* 0x001fca00000000ff */
[----:B------:R-:W-:-:S07]  /*c550*/  IMAD R2, R3, R18, RZ ;  /* 0x0000001203027224 */ /* 0x000fce00078e02ff */
.L_x_531:
[----:B------:R-:W-:Y:S05]  /*c560*/  BSYNC B1 ;  /* 0x0000000000017941 */ /* 0x000fea0003800000 */
.L_x_530:
[----:B0-----:R-:W-:Y:S01]  /*c570*/  @!P1 IMAD R3, R146, R17, R2 ;  /* 0x0000001192039224 */ /* 0x001fe200078e0202 */
[----:B------:R-:W-:Y:S04]  /*c580*/  BSSY B1, `(.L_x_532) ;  /* 0x0000006000017945 */ /* 0x000fe80003800000 */
[----:B------:R0:W-:Y:S01]  /*c590*/  @!P1 STG.E.U8 desc[UR36][R8.64+0xf0], R3 ;  /* 0x0000f00308009986 */ /* 0x0001e2000c101124 */
[----:B------:R-:W-:Y:S05]  /*c5a0*/  @P5 BRA `(.L_x_533) ;  /* 0x00000000000c5947 */ /* 0x000fea0003800000 */
[----:B------:R-:W0:Y:S02]  /*c5b0*/  LDG.E.U8 R16, desc[UR36][R154.64+0xf1] ;  /* 0x0000f1249a107981 */ /* 0x000e24000c1e1100 */
[----:B0-----:R-:W-:-:S05]  /*c5c0*/  PRMT R3, R16, 0x8880, RZ ;  /* 0x0000888010037816 */ /* 0x001fca00000000ff */
[----:B------:R-:W-:-:S07]  /*c5d0*/  IMAD R2, R3, R18, RZ ;  /* 0x0000001203027224 */ /* 0x000fce00078e02ff */
.L_x_533:
[----:B------:R-:W-:Y:S05]  /*c5e0*/  BSYNC B1 ;  /* 0x0000000000017941 */ /* 0x000fea0003800000 */
.L_x_532:
[----:B------:R-:W-:Y:S01]  /*c5f0*/  @!P5 IMAD R147, R147, R17, R2 ;  /* 0x000000119393d224 */ /* 0x000fe200078e0202 */
[----:B------:R-:W-:Y:S04]  /*c600*/  BSSY B1, `(.L_x_534) ;  /* 0x0000006000017945 */ /* 0x000fe80003800000 */
[----:B------:R0:W-:Y:S01]  /*c610*/  @!P5 STG.E.U8 desc[UR36][R8.64+0xf1], R147 ;  /* 0x0000f1930800d986 */ /* 0x0001e2000c101124 */
[----:B------:R-:W-:Y:S05]  /*c620*/  @P4 BRA `(.L_x_535) ;  /* 0x00000000000c4947 */ /* 0x000fea0003800000 */
[----:B------:R-:W0:Y:S02]  /*c630*/  LDG.E.U8 R16, desc[UR36][R14.64+0xf8] ;  /* 0x0000f8240e107981 */ /* 0x000e24000c1e1100 */
[----:B0-----:R-:W-:-:S05]  /*c640*/  PRMT R3, R16, 0x8880, RZ ;  /* 0x0000888010037816 */ /* 0x001fca00000000ff */
[----:B------:R-:W-:-:S07]  /*c650*/  IMAD R2, R3, R18, RZ ;  /* 0x0000001203027224 */ /* 0x000fce00078e02ff */
.L_x_535:
[----:B------:R-:W-:Y:S05]  /*c660*/  BSYNC B1 ;  /* 0x0000000000017941 */ /* 0x000fea0003800000 */
.L_x_534:
[----:B0-----:R-:W-:Y:S01]  /*c670*/  @!P4 IMAD R3, R148, R17, R2 ;  /* 0x000000119403c224 */ /* 0x001fe200078e0202 */
[----:B------:R-:W-:Y:S04]  /*c680*/  BSSY B1, `(.L_x_536) ;  /* 0x0000006000017945 */ /* 0x000fe80003800000 */
[----:B------:R0:W-:Y:S01]  /*c690*/  @!P4 STG.E.U8 desc[UR36][R6.64+0xf8], R3 ;  /* 0x0000f8030600c986 */ /* 0x0001e2000c101124 */
[----:B------:R-:W-:Y:S05]  /*c6a0*/  @P2 BRA `(.L_x_537) ;  /* 0x00000000000c2947 */ /* 0x000fea0003800000 */
[----:B------:R-:W0:Y:S02]  /*c6b0*/  LDG.E.U8 R16, desc[UR36][R14.64+0xf9] ;  /* 0x0000f9240e107981 */ /* 0x000e24000c1e1100 */
[----:B0-----:R-:W-:-:S05]  /*c6c0*/  PRMT R3, R16, 0x8880, RZ ;  /* 0x0000888010037816 */ /* 0x001fca00000000ff */
[----:B------:R-:W-:-:S07]  /*c6d0*/  IMAD R2, R3, R18, RZ ;  /* 0x0000001203027224 */ /* 0x000fce00078e02ff */
.L_x_537:
[----:B------:R-:W-:Y:S05]  /*c6e0*/  BSYNC B1 ;  /* 0x0000000000017941 */ /* 0x000fea0003800000 */
.L_x_536:
[----:B------:R-:W-:Y:S01]  /*c6f0*/  @!P2 IMAD R149, R149, R17, R2 ;  /* 0x000000119595a224 */ /* 0x000fe200078e0202 */
[----:B------:R-:W-:Y:S04]  /*c700*/  BSSY B1, `(.L_x_538) ;  /* 0x0000006000017945 */ /* 0x000fe80003800000 */
[----:B------:R0:W-:Y:S01]  /*c710*/  @!P2 STG.E.U8 desc[UR36][R6.64+0xf9], R149 ;  /* 0x0000f9950600a986 */ /* 0x0001e2000c101124 */
[----:B------:R-:W-:Y:S05]  /*c720*/  @P6 BRA `(.L_x_539) ;  /* 0x00000000000c6947 */ /* 0x000fea0003800000 */
[----:B------:R-:W0:Y:S02]  /*c730*/  LDG.E.U8 R16, desc[UR36][R154.64+0xf8] ;  /* 0x0000f8249a107981 */ /* 0x000e24000c1e1100 */
[----:B0-----:R-:W-:-:S05]  /*c740*/  PRMT R3, R16, 0x8880, RZ ;  /* 0x0000888010037816 */ /* 0x001fca00000000ff */
[----:B------:R-:W-:-:S07]  /*c750*/  IMAD R2, R3, R18, RZ ;  /* 0x0000001203027224 */ /* 0x000fce00078e02ff */
.L_x_539:
[----:B------:R-:W-:Y:S05]  /*c760*/  BSYNC B1 ;  /* 0x0000000000017941 */ /* 0x000fea0003800000 */
.L_x_538:
[----:B0-----:R-:W-:Y:S01]  /*c770*/  @!P6 IMAD R3, R150, R17, R2 ;  /* 0x000000119603e224 */ /* 0x001fe200078e0202 */
[----:B------:R-:W-:Y:S01]  /*c780*/  ISETP.LT.OR P0, PT, R0, 0xfa, !P0 ;  /* 0x000000fa0000780c */ /* 0x000fe20004701670 */
[----:B------:R-:W-:Y:S03]  /*c790*/  BSSY B1, `(.L_x_540) ;  /* 0x0000006000017945 */ /* 0x000fe60003800000 */
[----:B------:R0:W-:Y:S09]  /*c7a0*/  @!P6 STG.E.U8 desc[UR36][R8.64+0xf8], R3 ;  /* 0x0000f8030800e986 */ /* 0x0001f2000c101124 */
[----:B------:R-:W-:Y:S05]  /*c7b0*/  @P0 BRA `(.L_x_541) ;  /* 0x00000000000c0947 */ /* 0x000fea0003800000 */
[----:B------:R-:W0:Y:S02]  /*c7c0*/  LDG.E.U8 R16, desc[UR36][R154.64+0xf9] ;  /* 0x0000f9249a107981 */ /* 0x000e24000c1e1100 */
[----:B0-----:R-:W-:-:S05]  /*c7d0*/  PRMT R3, R16, 0x8880, RZ ;  /* 0x0000888010037816 */ /* 0x001fca00000000ff */
[----:B------:R-:W-:-:S07]  /*c7e0*/  IMAD R2, R3, R18, RZ ;  /* 0x0000001203027224 */ /* 0x000fce00078e02ff */
.L_x_541:
[----:B------:R-:W-:Y:S05]  /*c7f0*/  BSYNC B1 ;  /* 0x0000000000017941 */ /* 0x000fea0003800000 */
.L_x_540:
[----:B------:R-:W-:Y:S01]  /*c800*/  IMAD R151, R151, R17, R2 ;  /* 0x0000001197977224 */ /* 0x000fe200078e0202 */
[----:B------:R-:W-:Y:S06]  /*c810*/  @P0 BRA `(.L_x_542) ;  /* 0x0000003800180947 */ /* 0x000fec0003800000 */
[----:B------:R0:W-:Y:S01]  /*c820*/  STG.E.U8 desc[UR36][R8.64+0xf9], R151 ;  /* 0x0000f99708007986 */ /* 0x0001e2000c101124 */
[----:B------:R-:W-:Y:S05]  /*c830*/  BRA `(.L_x_542) ;  /* 0x0000003800107947 */ /* 0x000fea0003800000 */
.L_x_29:
[----:B------:R-:W2:Y:S04]  /*c840*/  LDL.LU R2, [R1] ;  /* 0x0000000001027983 */ /* 0x000ea80000300800 */
[----:B------:R-:W3:Y:S04]  /*c850*/  LDL.LU R3, [R1+0xc] ;  /* 0x00000c0001037983 */ /* 0x000ee80000300800 */
[----:B------:R-:W4:Y:S04]  /*c860*/  LDL.LU R12, [R1+0x14] ;  /* 0x00001400010c7983 */ /* 0x000f280000300800 */
[----:B------:R-:W5:Y:S04]  /*c870*/  LDL.LU R13, [R1+0x8c] ;  /* 0x00008c00010d7983 */ /* 0x000f680000300800 */
        /* <DEDUP_REMOVED lines=63> */
[----:B------:R-:W5:Y:S01]  /*cc70*/  LDL.LU R176, [R1+0x194] ;  /* 0x0001940001b07983 */ /* 0x000f620000300800 */
[----:B------:R-:W-:-:S03]  /*cc80*/  ISETP.GE.AND P0, PT, R19, 0x1, PT ;  /* 0x000000011300780c */ /* 0x000fc60003f06270 */
[----:B------:R-:W5:Y:S04]  /*cc90*/  LDL.LU R175, [R1+0x198] ;  /* 0x0001980001af7983 */ /* 0x000f680000300800 */
[----:B------:R-:W5:Y:S04]  /*cca0*/  LDL.LU R174, [R1+0x19c] ;  /* 0x00019c0001ae7983 */ /* 0x000f680000300800 */
[----:B------:R-:W5:Y:S04]  /*ccb0*/  LDL.LU R173, [R1+0x1a0] ;  /* 0x0001a00001ad7983 */ /* 0x000f680000300800 */
[----:B------:R-:W5:Y:S01]  /*ccc0*/  LDL.LU R172, [R1+0x1a4] ;  /* 0x0001a40001ac7983 */ /* 0x000f620000300800 */
[----:B------:R-:W-:-:S03]  /*ccd0*/  ISETP.LT.OR P1, PT, R0, 0x1, !P0 ;  /* 0x000000010000780c */ /* 0x000fc60004721670 */
        /* <DEDUP_REMOVED lines=13> */
[----:B--2---:R-:W-:-:S03]  /*cdb0*/  @!P1 IMAD R2, R2, R17, RZ ;  /* 0x0000001102029224 */ /* 0x004fc600078e02ff */
[----:B------:R-:W2:Y:S04]  /*cdc0*/  LDL.LU R158, [R1+0x1dc] ;  /* 0x0001dc00019e7983 */ /* 0x000ea80000300800 */
        /* <DEDUP_REMOVED lines=8> */
[----:B------:R0:W-:Y:S04]  /*ce50*/  @!P1 STG.E.U8 desc[UR36][R4.64], R2 ;  /* 0x0000000204009986 */ /* 0x0001e8000c101124 */
[----:B0-----:R-:W3:Y:S01]  /*ce60*/  LDL.LU R2, [R1+0x4] ;  /* 0x0000040001027983 */ /* 0x001ee20000300800 */
[----:B------:R-:W-:-:S02]  /*ce70*/  ISETP.LT.OR P1, PT, R0, 0x2, !P0 ;  /* 0x000000020000780c */ /* 0x000fc40004721670 */
[----:B------:R-:W-:-:S11]  /*ce80*/  ISETP.GE.AND P2, PT, R19, 0x9, PT ;  /* 0x000000091300780c */ /* 0x000fd60003f46270 */
[----:B---3--:R-:W-:-:S05]  /*ce90*/  @!P1 IMAD R2, R2, R17, RZ ;  /* 0x0000001102029224 */ /* 0x008fca00078e02ff */
[----:B------:R0:W-:Y:S04]  /*cea0*/  @!P1 STG.E.U8 desc[UR36][R4.64+0x1], R2 ;  /* 0x0000010204009986 */ /* 0x0001e8000c101124 */
[----:B0-----:R-:W3:Y:S01]  /*ceb0*/  LDL.LU R2, [R1+0x8] ;  /* 0x0000080001027983 */ /* 0x001ee20000300800 */
[C---:B------:R-:W-:Y:S02]  /*cec0*/  ISETP.LT.OR P1, PT, R0.reuse, 0x1, !P2 ;  /* 0x000000010000780c */ /* 0x040fe40005721670 */
[C---:B------:R-:W-:Y:S02]  /*ced0*/  ISETP.LT.OR P3, PT, R0.reuse, 0x2, !P2 ;  /* 0x000000020000780c */ /* 0x040fe40005761670 */
[----:B------:R-:W-:-:S09]  /*cee0*/  ISETP.LT.OR P4, PT, R0, 0x9, !P0 ;  /* 0x000000090000780c */ /* 0x000fd20004781670 */
[----:B---3--:R-:W-:-:S05]  /*cef0*/  @!P1 IMAD R2, R2, R17, RZ ;  /* 0x0000001102029224 */ /* 0x008fca00078e02ff */
[----:B------:R0:W-:Y:S04]  /*cf00*/  @!P1 STG.E.U8 desc[UR36][R10.64], R2 ;  /* 0x000000020a009986 */ /* 0x0001e8000c101124 */
[----:B0-----:R-:W3:Y:S01]  /*cf10*/  LDL.LU R2, [R1+0x10] ;  /* 0x0000100001027983 */ /* 0x001ee20000300800 */
[----:B------:R-:W-:Y:S01]  /*cf20*/  @!P3 IMAD R3, R3, R17, RZ ;  /* 0x000000110303b224 */ /* 0x000fe200078e02ff */
[C---:B------:R-:W-:Y:S02]  /*cf30*/  ISETP.LT.OR P1, PT, R0.reuse, 0xa, !P0 ;  /* 0x0000000a0000780c */ /* 0x040fe40004721670 */
[C---:B------:R-:W-:Y:S02]  /*cf40*/  ISETP.LT.OR P5, PT, R0.reuse, 0x9, !P2 ;  /* 0x000000090000780c */ /* 0x040fe400057a1670 */
[----:B------:R0:W-:Y:S01]  /*cf50*/  @!P3 STG.E.U8 desc[UR36][R10.64+0x1], R3 ;  /* 0x000001030a00b986 */ /* 0x0001e2000c101124 */
[----:B------:R-:W-:-:S03]  /*cf60*/  ISETP.LT.OR P6, PT, R0, 0xa, !P2 ;  /* 0x0000000a0000780c */ /* 0x000fc600057c1670 */
[----:B0-----:R-:W5:Y:S01]  /*cf70*/  LDL.LU R3, [R1+0x18] ;  /* 0x0000180001037983 */ /* 0x001f620000300800 */
[----:B---3--:R-:W-:-:S05]  /*cf80*/  @!P4 IMAD R2, R2, R17, RZ ;  /* 0x000000110202c224 */ /* 0x008fca00078e02ff */
[----:B------:R0:W-:Y:S04]  /*cf90*/  @!P4 STG.E.U8 desc[UR36][R4.64+0x8], R2 ;  /* 0x000008020400c986 */ /* 0x0001e8000c101124 */
[----:B0-----:R-:W3:Y:S01]  /*cfa0*/  LDL.LU R2, [R1+0x1c] ;  /* 0x00001c0001027983 */ /* 0x001ee20000300800 */
[-C--:B----4-:R-:W-:Y:S02]  /*cfb0*/  @!P1 IMAD R12, R12, R17.reuse, RZ ;  /* 0x000000110c0c9224 */ /* 0x090fe400078e02ff */
[----:B-----5:R-:W-:-:S03]  /*cfc0*/  @!P5 IMAD R3, R3, R17, RZ ;  /* 0x000000110303d224 */ /* 0x020fc600078e02ff */
[----:B------:R0:W-:Y:S04]  /*cfd0*/  @!P1 STG.E.U8 desc[UR36][R4.64+0x9], R12 ;  /* 0x0000090c04009986 */ /* 0x0001e8000c101124 */
[----:B------:R1:W-:Y:S04]  /*cfe0*/  @!P5 STG.E.U8 desc[UR36][R10.64+0x8], R3 ;  /* 0x000008030a00d986 */ /* 0x0003e8000c101124 */
[----:B0-----:R-:W4:Y:S04]  /*cff0*/  LDL.LU R12, [R1+0x28] ;  /* 0x00002800010c7983 */ /* 0x001f280000300800 */
[----:B-1----:R-:W5:Y:S01]  /*d000*/  LDL.LU R3, [R1+0x20] ;  /* 0x0000200001037983 */ /* 0x002f620000300800 */
[----:B---3--:R-:W-:-:S05]  /*d010*/  @!P6 IMAD R2, R2, R17, RZ ;  /* 0x000000110202e224 */ /* 0x008fca00078e02ff */
[----:B------:R0:W-:Y:S04]  /*d020*/  @!P6 STG.E.U8 desc[UR36][R10.64+0x9], R2 ;  /* 0x000009020a00e986 */ /* 0x0001e8000c101124 */
[----:B0-----:R-:W3:Y:S01]  /*d030*/  LDL.LU R2, [R1+0x24] ;  /* 0x0000240001027983 */ /* 0x001ee20000300800 */
[C---:B------:R-:W-:Y:S02]  /*d040*/  ISETP.LT.OR P3, PT, R0.reuse, 0x11, !P0 ;  /* 0x000000110000780c */ /* 0x040fe40004761670 */
[----:B------:R-:W-:-:S11]  /*d050*/  ISETP.LT.OR P4, PT, R0, 0x12, !P0 ;  /* 0x000000120000780c */ /* 0x000fd60004781670 */
[----:B-----5:R-:W-:-:S05]  /*d060*/  @!P3 IMAD R3, R3, R17, RZ ;  /* 0x000000110303b224 */ /* 0x020fca00078e02ff */
[----:B------:R0:W-:Y:S04]  /*d070*/  @!P3 STG.E.U8 desc[UR36][R4.64+0x10], R3 ;  /* 0x000010030400b986 */ /* 0x0001e8000c101124 */
[----:B0-----:R-:W5:Y:S01]  /*d080*/  LDL.LU R3, [R1+0x2c] ;  /* 0x00002c0001037983 */ /* 0x001f620000300800 */
[----:B---3--:R-:W-:-:S05]  /*d090*/  @!P4 IMAD R2, R2, R17, RZ ;  /* 0x000000110202c224 */ /* 0x008fca00078e02ff */
[----:B------:R0:W-:Y:S04]  /*d0a0*/  @!P4 STG.E.U8 desc[UR36][R4.64+0x11], R2 ;  /* 0x000011020400c986 */ /* 0x0001e8000c101124 */
[----:B0-----:R-:W3:Y:S01]  /*d0b0*/  LDL.LU R2, [R1+0x30] ;  /* 0x0000300001027983 */ /* 0x001ee20000300800 */
[C---:B------:R-:W-:Y:S02]  /*d0c0*/  ISETP.LT.OR P1, PT, R0.reuse, 0x11, !P2 ;  /* 0x000000110000780c */ /* 0x040fe40005721670 */
[C---:B------:R-:W-:Y:S02]  /*d0d0*/  ISETP.LT.OR P5, PT, R0.reuse, 0x12, !P2 ;  /* 0x000000120000780c */ /* 0x040fe400057a1670 */
[----:B------:R-:W-:-:S09]  /*d0e0*/  ISETP.LT.OR P6, PT, R0, 0x19, !P0 ;  /* 0x000000190000780c */ /* 0x000fd200047c1670 */
        /* <DEDUP_REMOVED lines=38> */
[----:B------:R-:W-:-:S13]  /*d350*/  ISETP.LT.OR P6, PT, R0, 0x2a, !P0 ;  /* 0x0000002a0000780c */ /* 0x000fda00047c1670 */
[----:B-----5:R-:W-:-:S05]  /*d360*/  @!P6 IMAD R3, R3, R17, RZ ;  /* 0x000000110303e224 */ /* 0x020fca00078e02ff */
[----:B------:R-:W-:Y:S01]  /*d370*/  @!P6 STG.E.U8 desc[UR36][R4.64+0x29], R3 ;  /* 0x000029030400e986 */ /* 0x000fe2000c101124 */
[----:B---3--:R-:W-:-:S05]  /*d380*/  @!P5 IMAD R2, R2, R17, RZ ;  /* 0x000000110202d224 */ /* 0x008fca00078e02ff */
[----:B------:R0:W-:Y:S04]  /*d390*/  @!P5 STG.E.U8 desc[UR36][R4.64+0x28], R2 ;  /* 0x000028020400d986 */ /* 0x0001e8000c101124 */
[----:B0-----:R-:W3:Y:S04]  /*d3a0*/  LDL.LU R2, [R1+0x58] ;  /* 0x0000580001027983 */ /* 0x001ee80000300800 */
[----:B------:R-:W5:Y:S01]  /*d3b0*/  LDL.LU R3, [R1+0x5c] ;  /* 0x00005c0001037983 */ /* 0x000f620000300800 */
[C---:B------:R-:W-:Y:S02]  /*d3c0*/  ISETP.LT.OR P1, PT, R0.reuse, 0x29, !P2 ;  /* 0x000000290000780c */ /* 0x040fe40005721670 */
[----:B------:R-:W-:-:S11]  /*d3d0*/  ISETP.LT.OR P3, PT, R0, 0x2a, !P2 ;  /* 0x0000002a0000780c */ /* 0x000fd60005761670 */
[----:B---3--:R-:W-:-:S05]  /*d3e0*/  @!P1 IMAD R2, R2, R17, RZ ;  /* 0x0000001102029224 */ /* 0x008fca00078e02ff */
[----:B------:R0:W-:Y:S04]  /*d3f0*/  @!P1 STG.E.U8 desc[UR36][R10.64+0x28], R2 ;  /* 0x000028020a009986 */ /* 0x0001e8000c101124 */
[----:B0-----:R-:W3:Y:S01]  /*d400*/  LDL.LU R2, [R1+0x60] ;  /* 0x0000600001027983 */ /* 0x001ee20000300800 */
[----:B-----5:R-:W-:-:S05]  /*d410*/  @!P3 IMAD R3, R3, R17, RZ ;  /* 0x000000110303b224 */ /* 0x020fca00078e02ff */
[----:B------:R0:W-:Y:S04]  /*d420*/  @!P3 STG.E.U8 desc[UR36][R10.64+0x29], R3 ;  /* 0x000029030a00b986 */ /* 0x0001e8000c101124 */
[----:B0-----:R-:W5:Y:S01]  /*d430*/  LDL.LU R3, [R1+0x68] ;  /* 0x0000680001037983 */ /* 0x001f620000300800 */
[C---:B------:R-:W-:Y:S02]  /*d440*/  ISETP.LT.OR P4, PT, R0.reuse, 0x31, !P0 ;  /* 0x000000310000780c */ /* 0x040fe40004781670 */
[C---:B------:R-:W-:Y:S02]  /*d450*/  ISETP.LT.OR P5, PT, R0.reuse, 0x32, !P0 ;  /* 0x000000320000780c */ /* 0x040fe400047a1670 */
[----:B------:R-:W-:-:S11]  /*d460*/  ISETP.LT.OR P6, PT, R0, 0x31, !P2 ;  /* 0x000000310000780c */ /* 0x000fd600057c1670 */
[----:B----4-:R-:W-:-:S05]  /*d470*/  @!P5 IMAD R12, R12, R17, RZ ;  /* 0x000000110c0cd224 */ /* 0x010fca00078e02ff */
[----:B------:R-:W-:Y:S01]  /*d480*/  @!P5 STG.E.U8 desc[UR36][R4.64+0x31], R12 ;  /* 0x0000310c0400d986 */ /* 0x000fe2000c101124 */
[----:B---3--:R-:W-:-:S05]  /*d490*/  @!P4 IMAD R2, R2, R17, RZ ;  /* 0x000000110202c224 */ /* 0x008fca00078e02ff */
[----:B------:R0:W-:Y:S04]  /*d4a0*/  @!P4 STG.E.U8 desc[UR36][R4.64+0x30], R2 ;  /* 0x000030020400c986 */ /* 0x0001e8000c101124 */
[----:B0-----:R-:W3:Y:S01]  /*d4b0*/  LDL.LU R2, [R1+0x6c] ;  /* 0x00006c0001027983 */ /* 0x001ee20000300800 */
[----:B-----5:R-:W-:-:S03]  /*d4c0*/  @!P6 IMAD R3, R3, R17, RZ ;  /* 0x000000110303e224 */ /* 0x020fc600078e02ff */
[----:B------:R-:W4:Y:S04]  /*d4d0*/  LDL.LU R12, [R1+0x78] ;  /* 0x00007800010c7983 */ /* 0x000f280000300800 */
[----:B------:R0:W-:Y:S04]  /*d4e0*/  @!P6 STG.E.U8 desc[UR36][R10.64+0x30], R3 ;  /* 0x000030030a00e986 */ /* 0x0001e8000c101124 */
[----:B0-----:R-:W5:Y:S01]  /*d4f0*/  LDL.LU R3, [R1+0x70] ;  /* 0x0000700001037983 */ /* 0x001f620000300800 */
        /* <DEDUP_REMOVED lines=11> */
[-C--:B----4-:R-:W-:Y:S02]  /*d5b0*/  @!P5 IMAD R12, R12, R17.reuse, RZ ;  /* 0x000000110c0cd224 */ /* 0x090fe400078e02ff */
[----:B---3--:R-:W-:-:S05]  /*d5c0*/  @!P4 IMAD R2, R2, R17, RZ ;  /* 0x000000110202c224 */ /* 0x008fca00078e02ff */
[----:B------:R0:W-:Y:S04]  /*d5d0*/  @!P4 STG.E.U8 desc[UR36][R4.64+0x39], R2 ;  /* 0x000039020400c986 */ /* 0x0001e8000c101124 */
[----:B0-----:R-:W3:Y:S01]  /*d5e0*/  LDL.LU R2, [R1+0x80] ;  /* 0x0000800001027983 */ /* 0x001ee20000300800 */
[----:B-----5:R-:W-:-:S03]  /*d5f0*/  @!P6 IMAD R3, R3, R17, RZ ;  /* 0x000000110303e224 */ /* 0x020fc600078e02ff */
[----:B------:R0:W-:Y:S04]  /*d600*/  @!P5 STG.E.U8 desc[UR36][R10.64+0x38], R12 ;  /* 0x0000380c0a00d986 */ /* 0x0001e8000c101124 */
[----:B------:R1:W-:Y:S04]  /*d610*/  @!P6 STG.E.U8 desc[UR36][R10.64+0x39], R3 ;  /* 0x000039030a00e986 */ /* 0x0003e8000c101124 */
[----:B0-----:R-:W4:Y:S04]  /*d620*/  LDL.LU R12, [R1+0xa0] ;  /* 0x0000a000010c7983 */ /* 0x001f280000300800 */
[----:B-1----:R-:W5:Y:S01]  /*d630*/  LDL.LU R3, [R1+0x84] ;  /* 0x0000840001037983 */ /* 0x002f620000300800 */
[----:B------:R-:W-:-:S02]  /*d640*/  ISETP.LT.OR P1, PT, R0, 0x41, !P0 ;  /* 0x000000410000780c */ /* 0x000fc40004721670 */
        /* <DEDUP_REMOVED lines=9> */
[C---:B------:R-:W-:Y:S02]  /*d6e0*/  ISETP.LT.OR P6, PT, R0.reuse, 0x49, !P0 ;  /* 0x000000490000780c */ /* 0x040fe400047c1670 */
[----:B------:R-:W-:-:S02]  /*d6f0*/  ISETP.LT.OR P1, PT, R0, 0x4a, !P0 ;  /* 0x0000004a0000780c */ /* 0x000fc40004721670 */
[----:B------:R-:W-:-:S07]  /*d700*/  ISETP.LT.OR P3, PT, R0, 0x49, !P2 ;  /* 0x000000490000780c */ /* 0x000fce0005761670 */
[-C--:B------:R-:W-:Y:S02]  /*d710*/  @!P5 IMAD R13, R13, R17.reuse, RZ ;  /* 0x000000110d0dd224 */ /* 0x080fe400078e02ff */
[-C--:B------:R-:W-:Y:S02]  /*d720*/  @!P6 IMAD R15, R15, R17.reuse, RZ ;  /* 0x000000110f0fe224 */ /* 0x080fe400078e02ff */
[----:B------:R-:W-:Y:S01]  /*d730*/  @!P1 IMAD R21, R21, R17, RZ ;  /* 0x0000001115159224 */ /* 0x000fe200078e02ff */
[----:B------:R4:W-:Y:S01]  /*d740*/  @!P5 STG.E.U8 desc[UR36][R10.64+0x41], R13 ;  /* 0x0000410d0a00d986 */ /* 0x0009e2000c101124 */
[----:B------:R-:W-:-:S13]  /*d750*/  ISETP.LT.OR P5, PT, R0, 0x51, !P0 ;  /* 0x000000510000780c */ /* 0x000fda00047a1670 */
[-C--:B----4-:R-:W-:Y:S02]  /*d760*/  @!P5 IMAD R13, R12, R17.reuse, RZ ;  /* 0x000000110c0dd224 */ /* 0x090fe400078e02ff */
[----:B---3--:R-:W-:-:S05]  /*d770*/  @!P4 IMAD R2, R2, R17, RZ ;  /* 0x000000110202c224 */ /* 0x008fca00078e02ff */
[----:B------:R-:W-:Y:S01]  /*d780*/  @!P4 STG.E.U8 desc[UR36][R10.64+0x40], R2 ;  /* 0x000040020a00c986 */ /* 0x000fe2000c101124 */
[----:B------:R-:W-:-:S03]  /*d790*/  ISETP.LT.OR P4, PT, R0, 0x4a, !P2 ;  /* 0x0000004a0000780c */ /* 0x000fc60005781670 */
[----:B------:R0:W-:Y:S01]  /*d7a0*/  @!P6 STG.E.U8 desc[UR36][R4.64+0x48], R15 ;  /* 0x0000480f0400e986 */ /* 0x0001e2000c101124 */
[----:B------:R-:W-:-:S03]  /*d7b0*/  ISETP.LT.OR P6, PT, R0, 0x52, !P0 ;  /* 0x000000520000780c */ /* 0x000fc600047c1670 */
[----:B------:R-:W-:Y:S01]  /*d7c0*/  @!P1 STG.E.U8 desc[UR36][R4.64+0x49], R21 ;  /* 0x0000491504009986 */ /* 0x000fe2000c101124 */
[----:B------:R-:W-:-:S05]  /*d7d0*/  ISETP.LT.OR P1, PT, R0, 0x51, !P2 ;  /* 0x000000510000780c */ /* 0x000fca0005721670 */
[-C--:B------:R-:W-:Y:S02]  /*d7e0*/  @!P4 IMAD R23, R23, R17.reuse, RZ ;  /* 0x000000111717c224 */ /* 0x080fe400078e02ff */
[-C--:B-----5:R-:W-:Y:S02]  /*d7f0*/  @!P3 IMAD R3, R3, R17.reuse, RZ ;  /* 0x000000110303b224 */ /* 0x0a0fe400078e02ff */
[-C--:B0-----:R-:W-:Y:S01]  /*d800*/  @!P6 IMAD R15, R235, R17.reuse, RZ ;  /* 0x00000011eb0fe224 */ /* 0x081fe200078e02ff */
[----:B------:R-:W-:Y:S03]  /*d810*/  @!P4 STG.E.U8 desc[UR36][R10.64+0x49], R23 ;  /* 0x000049170a00c986 */ /* 0x000fe6000c101124 */
[----:B------:R-:W-:Y:S01]  /*d820*/  @!P1 IMAD R153, R153, R17, RZ ;  /* 0x0000001199999224 */ /* 0x000fe200078e02ff */
[----:B------:R0:W-:Y:S01]  /*d830*/  @!P3 STG.E.U8 desc[UR36][R10.64+0x48], R3 ;  /* 0x000048030a00b986 */ /* 0x0001e2000c101124 */
[----:B------:R-:W-:-:S02]  /*d840*/  ISETP.LT.OR P3, PT, R0, 0x52, !P2 ;  /* 0x000000520000780c */ /* 0x000fc40005761670 */
[C---:B------:R-:W-:Y:S01]  /*d850*/  ISETP.LT.OR P4, PT, R0.reuse, 0x59, !P0 ;  /* 0x000000590000780c */ /* 0x040fe20004781670 */
[----:B------:R1:W-:Y:S01]  /*d860*/  @!P5 STG.E.U8 desc[UR36][R4.64+0x50], R13 ;  /* 0x0000500d0400d986 */ /* 0x0003e2000c101124 */
[----:B------:R-:W-:-:S03]  /*d870*/  ISETP.LT.OR P5, PT, R0, 0x5a, !P0 ;  /* 0x0000005a0000780c */ /* 0x000fc600047a1670 */
[----:B------:R3:W-:Y:S01]  /*d880*/  @!P6 STG.E.U8 desc[UR36][R4.64+0x51], R15 ;  /* 0x0000510f0400e986 */ /* 0x0007e2000c101124 */
[----:B------:R-:W-:-:S03]  /*d890*/  ISETP.LT.OR P6, PT, R0, 0x59, !P2 ;  /* 0x000000590000780c */ /* 0x000fc600057c1670 */
[----:B------:R-:W-:Y:S01]  /*d8a0*/  @!P1 STG.E.U8 desc[UR36][R10.64+0x50], R153 ;  /* 0x000050990a009986 */ /* 0x000fe2000c101124 */
[----:B------:R-:W-:Y:S01]  /*d8b0*/  ISETP.LT.OR P1, PT, R0, 0x5a, !P2 ;  /* 0x0000005a0000780c */ /* 0x000fe20005721670 */
[-C--:B0-----:R-:W-:Y:S02]  /*d8c0*/  @!P3 IMAD R3, R234, R17.reuse, RZ ;  /* 0x00000011ea03b224 */ /* 0x081fe400078e02ff */
[-C--:B------:R-:W-:Y:S02]  /*d8d0*/  @!P4 IMAD R21, R233, R17.reuse, RZ ;  /* 0x00000011e915c224 */ /* 0x080fe400078e02ff */
[-C--:B-1----:R-:W-:Y:S01]  /*d8e0*/  @!P5 IMAD R13, R232, R17.reuse, RZ ;  /* 0x00000011e80dd224 */ /* 0x082fe200078e02ff */
[----:B------:R0:W-:Y:S03]  /*d8f0*/  @!P3 STG.E.U8 desc[UR36][R10.64+0x51], R3 ;  /* 0x000051030a00b986 */ /* 0x0001e6000c101124 */
[----:B---3--:R-:W-:Y:S01]  /*d900*/  @!P6 IMAD R15, R231, R17, RZ ;  /* 0x00000011e70fe224 */ /* 0x008fe200078e02ff */
[----:B------:R1:W-:Y:S01]  /*d910*/  @!P4 STG.E.U8 desc[UR36][R4.64+0x58], R21 ;  /* 0x000058150400c986 */ /* 0x0003e2000c101124 */
[----:B------:R-:W-:-:S02]  /*d920*/  ISETP.LT.OR P3, PT, R0, 0x61, !P0 ;  /* 0x000000610000780c */ /* 0x000fc40004761670 */
[----:B------:R-:W-:Y:S01]  /*d930*/  @!P1 IMAD R23, R230, R17, RZ ;  /* 0x00000011e6179224 */ /* 0x000fe200078e02ff */
        /* <DEDUP_REMOVED lines=8> */
[-C--:B-1----:R-:W-:Y:S02]  /*d9c0*/  @!P4 IMAD R21, R228, R17.reuse, RZ ;  /* 0x00000011e415c224 */ /* 0x082fe400078e02ff */
[-C--:B---3--:R-:W-:Y:S01]  /*d9d0*/  @!P5 IMAD R13, R227, R17.reuse, RZ ;  /* 0x00000011e30dd224 */ /* 0x088fe200078e02ff */
[----:B------:R0:W-:Y:S03]  /*d9e0*/  @!P3 STG.E.U8 desc[UR36][R4.64+0x60], R3 ;  /* 0x000060030400b986 */ /* 0x0001e6000c101124 */
[----:B----4-:R-:W-:Y:S01]  /*d9f0*/  @!P6 IMAD R15, R226, R17, RZ ;  /* 0x00000011e20fe224 */ /* 0x010fe200078e02ff */
        /* <DEDUP_REMOVED lines=134> */
[-C--:B----4-:R-:W-:Y:S01]  /*e260*/  @!P6 IMAD R15, R181, R17.reuse, RZ ;  /* 0x00000011b50fe224 */ /* 0x090fe200078e02ff */
[----:B------:R1:W-:Y:S03]  /*e270*/  @!P4 STG.E.U8 desc[UR36][R10.64+0xb8], R21 ;  /* 0x0000b8150a00c986 */ /* 0x0003e6000c101124 */
[----:B------:R-:W-:Y:S01]  /*e280*/  @!P1 IMAD R23, R180, R17, RZ ;  /* 0x00000011b4179224 */ /* 0x000fe200078e02ff */
[C---:B------:R-:W-:Y:S01]  /*e290*/  ISETP.LT.OR P3, PT, R0.reuse, 0xc1, !P2 ;  /* 0x000000c10000780c */ /* 0x040fe20005761670 */
[----:B------:R3:W-:Y:S01]  /*e2a0*/  @!P5 STG.E.U8 desc[UR36][R10.64+0xb9], R13 ;  /* 0x0000b90d0a00d986 */ /* 0x0007e2000c101124 */
[----:B------:R-:W-:-:S02]  /*e2b0*/  ISETP.LT.OR P4, PT, R0, 0xc2, !P2 ;  /* 0x000000c20000780c */ /* 0x000fc40005781670 */
[C---:B------:R-:W-:Y:S01]  /*e2c0*/  ISETP.LT.OR P5, PT, R0.reuse, 0xc9, !P0 ;  /* 0x000000c90000780c */ /* 0x040fe200047a1670 */
[----:B------:R4:W-:Y:S01]  /*e2d0*/  @!P6 STG.E.U8 desc[UR36][R4.64+0xc0], R15 ;  /* 0x0000c00f0400e986 */ /* 0x0009e2000c101124 */
[----:B------:R-:W-:-:S03]  /*e2e0*/  ISETP.LT.OR P6, PT, R0, 0xca, !P0 ;  /* 0x000000ca0000780c */ /* 0x000fc600047c1670 */
[----:B------:R-:W-:Y:S01]  /*e2f0*/  @!P1 STG.E.U8 desc[UR36][R4.64+0xc1], R23 ;  /* 0x0000c11704009986 */ /* 0x000fe2000c101124 */
[----:B------:R-:W-:-:S03]  /*e300*/  ISETP.LT.OR P1, PT, R0, 0xc9, !P2 ;  /* 0x000000c90000780c */ /* 0x000fc60005721670 */
[-C--:B0-----:R-:W-:Y:S02]  /*e310*/  @!P3 IMAD R3, R179, R17.reuse, RZ ;  /* 0x00000011b303b224 */ /* 0x081fe400078e02ff */
[-C--:B-1----:R-:W-:Y:S02]  /*e320*/  @!P4 IMAD R21, R178, R17.reuse, RZ ;  /* 0x00000011b215c224 */ /* 0x082fe400078e02ff */
[-C--:B---3--:R-:W-:Y:S02]  /*e330*/  @!P5 IMAD R13, R177, R17.reuse, RZ ;  /* 0x00000011b10dd224 */ /* 0x088fe400078e02ff */
[-C--:B----4-:R-:W-:Y:S01]  /*e340*/  @!P6 IMAD R15, R176, R17.reuse, RZ ;  /* 0x00000011b00fe224 */ /* 0x090fe200078e02ff */
[----:B------:R0:W-:Y:S03]  /*e350*/  @!P3 STG.E.U8 desc[UR36][R10.64+0xc0], R3 ;  /* 0x0000c0030a00b986 */ /* 0x0001e6000c101124 */
        /* <DEDUP_REMOVED lines=36> */
[----:B------:R4:W-:Y:S04]  /*e5a0*/  @!P6 STG.E.U8 desc[UR36][R10.64+0xd9], R15 ;  /* 0x0000d90f0a00e986 */ /* 0x0009e8000c101124 */
[----:B------:R-:W-:Y:S01]  /*e5b0*/  @!P1 STG.E.U8 desc[UR36][R4.64+0xe0], R153 ;  /* 0x0000e09904009986 */ /* 0x000fe2000c101124 */
[C---:B------:R-:W-:Y:S02]  /*e5c0*/  ISETP.LT.OR P1, PT, R0.reuse, 0xea, !P0 ;  /* 0x000000ea0000780c */ /* 0x040fe40004721670 */
[----:B------:R-:W-:Y:S01]  /*e5d0*/  ISETP.LT.OR P6, PT, R0, 0xe9, !P0 ;  /* 0x000000e90000780c */ /* 0x000fe200047c1670 */
[-C--:B0-----:R-:W-:Y:S02]  /*e5e0*/  @!P3 IMAD R3, R164, R17.reuse, RZ ;  /* 0x00000011a403b224 */ /* 0x081fe400078e02ff */
[----:B-1----:R-:W-:-:S02]  /*e5f0*/  @!P4 IMAD R21, R163, R17, RZ ;  /* 0x00000011a315c224 */ /* 0x002fc400078e02ff */
[----:B---3--:R-:W-:Y:S01]  /*e600*/  @!P5 IMAD R13, R162, R17, RZ ;  /* 0x00000011a20dd224 */ /* 0x008fe200078e02ff */
[----:B------:R0:W-:Y:S01]  /*e610*/  @!P3 STG.E.U8 desc[UR36][R4.64+0xe1], R3 ;  /* 0x0000e1030400b986 */ /* 0x0001e2000c101124 */
[----:B------:R-:W-:-:S04]  /*e620*/  ISETP.LT.OR P3, PT, R0, 0xe9, !P2 ;  /* 0x000000e90000780c */ /* 0x000fc80005761670 */
[-C--:B------:R-:W-:Y:S01]  /*e630*/  @!P1 IMAD R23, R160, R17.reuse, RZ ;  /* 0x00000011a0179224 */ /* 0x080fe200078e02ff */
[----:B------:R2:W-:Y:S01]  /*e640*/  @!P4 STG.E.U8 desc[UR36][R10.64+0xe0], R21 ;  /* 0x0000e0150a00c986 */ /* 0x0005e2000c101124 */
[----:B----4-:R-:W-:Y:S01]  /*e650*/  @!P6 IMAD R15, R161, R17, RZ ;  /* 0x00000011a10fe224 */ /* 0x010fe200078e02ff */
[C---:B------:R-:W-:Y:S02]  /*e660*/  ISETP.LT.OR P4, PT, R0.reuse, 0xea, !P2 ;  /* 0x000000ea0000780c */ /* 0x040fe40005781670 */
[----:B------:R1:W-:Y:S01]  /*e670*/  @!P5 STG.E.U8 desc[UR36][R10.64+0xe1], R13 ;  /* 0x0000e10d0a00d986 */ /* 0x0003e2000c101124 */
[----:B------:R-:W-:-:S03]  /*e680*/  ISETP.LT.OR P5, PT, R0, 0xf1, !P0 ;  /* 0x000000f10000780c */ /* 0x000fc600047a1670 */
[----:B------:R-:W-:Y:S01]  /*e690*/  @!P1 STG.E.U8 desc[UR36][R4.64+0xe9], R23 ;  /* 0x0000e91704009986 */ /* 0x000fe2000c101124 */
[----:B------:R-:W-:-:S03]  /*e6a0*/  ISETP.LT.OR P1, PT, R0, 0xf2, !P0 ;  /* 0x000000f20000780c */ /* 0x000fc60004721670 */
[----:B------:R3:W-:Y:S01]  /*e6b0*/  @!P6 STG.E.U8 desc[UR36][R4.64+0xe8], R15 ;  /* 0x0000e80f0400e986 */ /* 0x0007e2000c101124 */
[----:B------:R-:W-:Y:S01]  /*e6c0*/  ISETP.LT.OR P6, PT, R0, 0xf1, !P2 ;  /* 0x000000f10000780c */ /* 0x000fe200057c1670 */
[-C--:B0-----:R-:W-:Y:S02]  /*e6d0*/  @!P3 IMAD R3, R159, R17.reuse, RZ ;  /* 0x000000119f03b224 */ /* 0x081fe400078e02ff */
[-C--:B--2---:R-:W-:Y:S02]  /*e6e0*/  @!P4 IMAD R21, R158, R17.reuse, RZ ;  /* 0x000000119e15c224 */ /* 0x084fe400078e02ff */
[-C--:B-1----:R-:W-:Y:S01]  /*e6f0*/  @!P5 IMAD R13, R157, R17.reuse, RZ ;  /* 0x000000119d0dd224 */ /* 0x082fe200078e02ff */
[----:B------:R0:W-:Y:S01]  /*e700*/  @!P3 STG.E.U8 desc[UR36][R10.64+0xe8], R3 ;  /* 0x0000e8030a00b986 */ /* 0x0001e2000c101124 */
[----:B------:R-:W-:Y:S02]  /*e710*/  ISETP.LT.OR P3, PT, R0, 0xf2, !P2 ;  /* 0x000000f20000780c */ /* 0x000fe40005761670 */
[-C--:B---3--:R-:W-:Y:S01]  /*e720*/  @!P1 IMAD R15, R156, R17.reuse, RZ ;  /* 0x000000119c0f9224 */ /* 0x088fe200078e02ff */
[----:B------:R1:W-:Y:S03]  /*e730*/  @!P4 STG.E.U8 desc[UR36][R10.64+0xe9], R21 ;  /* 0x0000e9150a00c986 */ /* 0x0003e6000c101124 */
[----:B------:R-:W-:Y:S01]  /*e740*/  @!P6 IMAD R23, R155, R17, RZ ;  /* 0x000000119b17e224 */ /* 0x000fe200078e02ff */
[C---:B------:R-:W-:Y:S01]  /*e750*/  ISETP.LT.OR P4, PT, R0.reuse, 0xf9, !P0 ;  /* 0x000000f90000780c */ /* 0x040fe20004781670 */
[----:B------:R-:W-:Y:S01]  /*e760*/  @!P1 STG.E.U8 desc[UR36][R4.64+0xf1], R15 ;  /* 0x0000f10f04009986 */ /* 0x000fe2000c101124 */
[----:B------:R-:W-:-:S02]  /*e770*/  ISETP.LT.OR P0, PT, R0, 0xfa, !P0 ;  /* 0x000000fa0000780c */ /* 0x000fc40004701670 */
[C---:B------:R-:W-:Y:S01]  /*e780*/  ISETP.GE.AND P1, PT, R19.reuse, 0x81, PT ;  /* 0x000000811300780c */ /* 0x040fe20003f26270 */
[----:B------:R2:W-:Y:S01]  /*e790*/  @!P5 STG.E.U8 desc[UR36][R4.64+0xf0], R13 ;  /* 0x0000f00d0400d986 */ /* 0x0005e2000c101124 */
[C---:B------:R-:W-:Y:S02]  /*e7a0*/  ISETP.LT.OR P5, PT, R0.reuse, 0xf9, !P2 ;  /* 0x000000f90000780c */ /* 0x040fe400057a1670 */
[C---:B------:R-:W-:Y:S01]  /*e7b0*/  ISETP.LT.OR P2, PT, R0.reuse, 0xfa, !P2 ;  /* 0x000000fa0000780c */ /* 0x040fe20005741670 */
[----:B------:R-:W-:Y:S01]  /*e7c0*/  @!P6 STG.E.U8 desc[UR36][R10.64+0xf0], R23 ;  /* 0x0000f0170a00e986 */ /* 0x000fe2000c101124 */
[----:B------:R-:W-:Y:S01]  /*e7d0*/  ISETP.LT.OR P6, PT, R0, 0x1, !P1 ;  /* 0x000000010000780c */ /* 0x000fe20004fc1670 */
[-C--:B0-----:R-:W-:Y:S02]  /*e7e0*/  @!P3 IMAD R3, R154, R17.reuse, RZ ;  /* 0x000000119a03b224 */ /* 0x081fe400078e02ff */
[-C--:B-1----:R-:W-:Y:S02]  /*e7f0*/  @!P4 IMAD R21, R152, R17.reuse, RZ ;  /* 0x000000119815c224 */ /* 0x082fe400078e02ff */
[----:B------:R-:W-:Y:S01]  /*e800*/  @!P0 IMAD R153, R22, R17, RZ ;  /* 0x0000001116998224 */ /* 0x000fe200078e02ff */
[----:B------:R0:W-:Y:S01]  /*e810*/  @!P3 STG.E.U8 desc[UR36][R10.64+0xf1], R3 ;  /* 0x0000f1030a00b986 */ /* 0x0001e2000c101124 */
[----:B------:R-:W-:-:S02]  /*e820*/  ISETP.GE.AND P3, PT, R19, 0x89, PT ;  /* 0x000000891300780c */ /* 0x000fc40003f66270 */
[-C--:B--2---:R-:W-:Y:S02]  /*e830*/  @!P5 IMAD R13, R20, R17.reuse, RZ ;  /* 0x00000011140dd224 */ /* 0x084fe400078e02ff */
[-C--:B------:R-:W-:Y:S01]  /*e840*/  @!P2 IMAD R15, R14, R17.reuse, RZ ;  /* 0x000000110e0fa224 */ /* 0x080fe200078e02ff */
[----:B------:R-:W-:Y:S01]  /*e850*/  @!P0 STG.E.U8 desc[UR36][R4.64+0xf9], R153 ;  /* 0x0000f99904008986 */ /* 0x000fe2000c101124 */
[----:B------:R-:W-:Y:S01]  /*e860*/  @!P6 IMAD R19, R24, R17, RZ ;  /* 0x000000111813e224 */ /* 0x000fe200078e02ff */
[C---:B------:R-:W-:Y:S02]  /*e870*/  ISETP.LT.OR P0, PT, R0.reuse, 0x2, !P1 ;  /* 0x000000020000780c */ /* 0x040fe40004f01670 */
[----:B------:R1:W-:Y:S01]  /*e880*/  @!P4 STG.E.U8 desc[UR36][R4.64+0xf8], R21 ;  /* 0x0000f8150400c986 */ /* 0x0003e2000c101124 */
[----:B------:R-:W-:-:S03]  /*e890*/  ISETP.LT.OR P4, PT, R0, 0x1, !P3 ;  /* 0x000000010000780c */ /* 0x000fc60005f81670 */
[----:B------:R-:W-:Y:S01]  /*e8a0*/  @!P5 STG.E.U8 desc[UR36][R10.64+0xf8], R13 ;  /* 0x0000f80d0a00d986 */ /* 0x000fe2000c101124 */
[----:B------:R-:W-:-:S03]  /*e8b0*/  ISETP.LT.OR P5, PT, R0, 0x2, !P3 ;  /* 0x000000020000780c */ /* 0x000fc60005fa1670 */
[----:B------:R-:W-:Y:S01]  /*e8c0*/  @!P2 STG.E.U8 desc[UR36][R10.64+0xf9], R15 ;  /* 0x0000f90f0a00a986 */ /* 0x000fe2000c101124 */
[----:B------:R-:W-:-:S03]  /*e8d0*/  ISETP.LT.OR P2, PT, R0, 0x9, !P1 ;  /* 0x000000090000780c */ /* 0x000fc60004f41670 */
[----:B------:R-:W-:Y:S01]  /*e8e0*/  @!P6 STG.E.U8 desc[UR36][R6.64], R19 ;  /* 0x000000130600e986 */ /* 0x000fe2000c101124 */
[----:B------:R-:W-:Y:S01]  /*e8f0*/  ISETP.LT.OR P6, PT, R0, 0xa, !P1 ;  /* 0x0000000a0000780c */ /* 0x000fe20004fc1670 */
[-C--:B------:R-:W-:Y:S02]  /*e900*/  @!P0 IMAD R25, R25, R17.reuse, RZ ;  /* 0x0000001119198224 */ /* 0x080fe400078e02ff */
[-C--:B0-----:R-:W-:Y:S02]  /*e910*/  @!P4 IMAD R3, R26, R17.reuse, RZ ;  /* 0x000000111a03c224 */ /* 0x081fe400078e02ff */
[-C--:B------:R-:W-:Y:S01]  /*e920*/  @!P5 IMAD R27, R27, R17.reuse, RZ ;  /* 0x000000111b1bd224 */ /* 0x080fe200078e02ff */
[----:B------:R-:W-:Y:S03]  /*e930*/  @!P0 STG.E.U8 desc[UR36][R6.64+0x1], R25 ;  /* 0x0000011906008986 */ /* 0x000fe6000c101124 */
[----:B-1----:R-:W-:Y:S01]  /*e940*/  @!P2 IMAD R5, R28, R17, RZ ;  /* 0x000000111c05a224 */ /* 0x002fe200078e02ff */
[----:B------:R0:W-:Y:S01]  /*e950*/  @!P4 STG.E.U8 desc[UR36][R8.64], R3 ;  /* 0x000000030800c986 */ /* 0x0001e2000c101124 */
[----:B------:R-:W-:-:S02]  /*e960*/  ISETP.LT.OR P0, PT, R0, 0xa, !P3 ;  /* 0x0000000a0000780c */ /* 0x000fc40005f01670 */
[----:B------:R-:W-:Y:S01]  /*e970*/  @!P6 IMAD R29, R29, R17, RZ ;  /* 0x000000111d1de224 */ /* 0x000fe200078e02ff */
[C---:B------:R-:W-:Y:S01]  /*e980*/  ISETP.LT.OR P4, PT, R0.reuse, 0x9, !P3 ;  /* 0x000000090000780c */ /* 0x040fe20005f81670 */
[----:B------:R-:W-:Y:S01]  /*e990*/  @!P5 STG.E.U8 desc[UR36][R8.64+0x1], R27 ;  /* 0x0000011b0800d986 */ /* 0x000fe2000c101124 */
[----:B------:R-:W-:-:S03]  /*e9a0*/  ISETP.LT.OR P5, PT, R0, 0x11, !P1 ;  /* 0x000000110000780c */ /* 0x000fc60004fa1670 */
[----:B------:R1:W-:Y:S01]  /*e9b0*/  @!P2 STG.E.U8 desc[UR36][R6.64+0x8], R5 ;  /* 0x000008050600a986 */ /* 0x0003e2000c101124 */
[----:B------:R-:W-:-:S03]  /*e9c0*/  ISETP.LT.OR P2, PT, R0, 0x12, !P1 ;  /* 0x000000120000780c */ /* 0x000fc60004f41670 */
[----:B------:R-:W-:Y:S01]  /*e9d0*/  @!P6 STG.E.U8 desc[UR36][R6.64+0x9], R29 ;  /* 0x0000091d0600e986 */ /* 0x000fe2000c101124 */
[----:B------:R-:W-:Y:S01]  /*e9e0*/  ISETP.LT.OR P6, PT, R0, 0x11, !P3 ;  /* 0x000000110000780c */ /* 0x000fe20005fc1670 */
[-C--:B------:R-:W-:Y:S02]  /*e9f0*/  @!P0 IMAD R31, R31, R17.reuse, RZ ;  /* 0x000000111f1f8224 */ /* 0x080fe400078e02ff */
[-C--:B0-----:R-:W-:Y:S02]  /*ea00*/  @!P4 IMAD R3, R30, R17.reuse, RZ ;  /* 0x000000111e03c224 */ /* 0x081fe400078e02ff */
[-C--:B------:R-:W-:Y:S01]  /*ea10*/  @!P5 IMAD R11, R32, R17.reuse, RZ ;  /* 0x00000011200bd224 */ /* 0x080fe200078e02ff */
[----:B------:R-:W-:Y:S03]  /*ea20*/  @!P0 STG.E.U8 desc[UR36][R8.64+0x9], R31 ;  /* 0x0000091f08008986 */ /* 0x000fe6000c101124 */
[----:B------:R-:W-:Y:S01]  /*ea30*/  @!P2 IMAD R33, R33, R17, RZ ;  /* 0x000000112121a224 */ /* 0x000fe200078e02ff */
[----:B------:R0:W-:Y:S01]  /*ea40*/  @!P4 STG.E.U8 desc[UR36][R8.64+0x8], R3 ;  /* 0x000008030800c986 */ /* 0x0001e2000c101124 */
[----:B------:R-:W-:-:S02]  /*ea50*/  ISETP.LT.OR P0, PT, R0, 0x12, !P3 ;  /* 0x000000120000780c */ /* 0x000fc40005f01670 */
[----:B-1----:R-:W-:Y:S01]  /*ea60*/  @!P6 IMAD R5, R34, R17, RZ ;  /* 0x000000112205e224 */ /* 0x002fe200078e02ff */
[C---:B------:R-:W-:Y:S01]  /*ea70*/  ISETP.LT.OR P4, PT, R0.reuse, 0x19, !P1 ;  /* 0x000000190000780c */ /* 0x040fe20004f81670 */
[----:B------:R-:W-:Y:S01]  /*ea80*/  @!P5 STG.E.U8 desc[UR36][R6.64+0x10], R11 ;  /* 0x0000100b0600d986 */ /* 0x000fe2000c101124 */
[----:B------:R-:W-:-:S03]  /*ea90*/  ISETP.LT.OR P5, PT, R0, 0x1a, !P1 ;  /* 0x0000001a0000780c */ /* 0x000fc60004fa1670 */
[----:B------:R-:W-:Y:S01]  /*eaa0*/  @!P2 STG.E.U8 desc[UR36][R6.64+0x11], R33 ;  /* 0x000011210600a986 */ /* 0x000fe2000c101124 */
[----:B------:R-:W-:-:S03]  /*eab0*/  ISETP.LT.OR P2, PT, R0, 0x19, !P3 ;  /* 0x000000190000780c */ /* 0x000fc60005f41670 */
[----:B------:R1:W-:Y:S01]  /*eac0*/  @!P6 STG.E.U8 desc[UR36][R8.64+0x10], R5 ;  /* 0x000010050800e986 */ /* 0x0003e2000c101124 */
[----:B------:R-:W-:Y:S01]  /*ead0*/  ISETP.LT.OR P6, PT, R0, 0x1a, !P3 ;  /* 0x0000001a0000780c */ /* 0x000fe20005fc1670 */
[-C--:B------:R-:W-:Y:S02]  /*eae0*/  @!P0 IMAD R35, R35, R17.reuse, RZ ;  /* 0x0000001123238224 */ /* 0x080fe400078e02ff */
[-C--:B0-----:R-:W-:Y:S02]  /*eaf0*/  @!P4 IMAD R3, R36, R17.reuse, RZ ;  /* 0x000000112403c224 */ /* 0x081fe400078e02ff */
[-C--:B------:R-:W-:Y:S01]  /*eb00*/  @!P5 IMAD R37, R37, R17.reuse, RZ ;  /* 0x000000112525d224 */ /* 0x080fe200078e02ff */
[----:B------:R-:W-:Y:S01]  /*eb10*/  @!P0 STG.E.U8 desc[UR36][R8.64+0x11], R35 ;  /* 0x0000112308008986 */ /* 0x000fe2000c101124 */
[----:B------:R-:W-:Y:S02]  /*eb20*/  ISETP.LT.OR P0, PT, R0, 0x22, !P1 ;  /* 0x000000220000780c */ /* 0x000fe40004f01670 */
[----:B-1----:R-:W-:-:S04]  /*eb30*/  @!P2 IMAD R5, R38, R17, RZ ;  /* 0x000000112605a224 */ /* 0x002fc800078e02ff */
[----:B------:R-:W-:Y:S01]  /*eb40*/  @!P6 IMAD R39, R39, R17, RZ ;  /* 0x000000112727e224 */ /* 0x000fe200078e02ff */
[----:B------:R0:W-:Y:S01]  /*eb50*/  @!P4 STG.E.U8 desc[UR36][R6.64+0x18], R3 ;  /* 0x000018030600c986 */ /* 0x0001e2000c101124 */
[----:B------:R-:W-:-:S03]  /*eb60*/  ISETP.LT.OR P4, PT, R0, 0x21, !P1 ;  /* 0x000000210000780c */ /* 0x000fc60004f81670 */
        /* <DEDUP_REMOVED lines=216> */
[-C--:B0-----:R-:W-:Y:S02]  /*f8f0*/  @!P4 IMAD R3, R110, R17.reuse, RZ ;  /* 0x000000116e03c224 */ /* 0x081fe400078e02ff */
[-C--:B------:R-:W-:Y:S02]  /*f900*/  @!P0 IMAD R111, R111, R17.reuse, RZ ;  /* 0x000000116f6f8224 */ /* 0x080fe400078e02ff */
[-C--:B------:R-:W-:Y:S01]  /*f910*/  @!P5 IMAD R11, R112, R17.reuse, RZ ;  /* 0x00000011700bd224 */ /* 0x080fe200078e02ff */
[----:B------:R0:W-:Y:S03]  /*f920*/  @!P4 STG.E.U8 desc[UR36][R8.64+0xa8], R3 ;  /* 0x0000a8030800c986 */ /* 0x0001e6000c101124 */
[-C--:B------:R-:W-:Y:S01]  /*f930*/  @!P2 IMAD R113, R113, R17.reuse, RZ ;  /* 0x000000117171a224 */ /* 0x080fe200078e02ff */
[----:B------:R-:W-:Y:S03]  /*f940*/  @!P0 STG.E.U8 desc[UR36][R8.64+0xa9], R111 ;  /* 0x0000a96f08008986 */ /* 0x000fe6000c101124 */
[----:B-1----:R-:W-:Y:S01]  /*f950*/  @!P6 IMAD R5, R114, R17, RZ ;  /* 0x000000117205e224 */ /* 0x002fe200078e02ff */
[C---:B------:R-:W-:Y:S01]  /*f960*/  ISETP.LT.OR P0, PT, R0.reuse, 0xb2, !P3 ;  /* 0x000000b20000780c */ /* 0x040fe20005f01670 */
[----:B------:R-:W-:Y:S01]  /*f970*/  @!P5 STG.E.U8 desc[UR36][R6.64+0xb0], R11 ;  /* 0x0000b00b0600d986 */ /* 0x000fe2000c101124 */
[----:B------:R-:W-:-:S02]  /*f980*/  ISETP.LT.OR P5, PT, R0, 0xba, !P1 ;  /* 0x000000ba0000780c */ /* 0x000fc40004fa1670 */
[C---:B------:R-:W-:Y:S01]  /*f990*/  ISETP.LT.OR P4, PT, R0.reuse, 0xb9, !P1 ;  /* 0x000000b90000780c */ /* 0x040fe20004f81670 */
[----:B------:R-:W-:Y:S01]  /*f9a0*/  @!P2 STG.E.U8 desc[UR36][R6.64+0xb1], R113 ;  /* 0x0000b1710600a986 */ /* 0x000fe2000c101124 */
[----:B------:R-:W-:-:S03]  /*f9b0*/  ISETP.LT.OR P2, PT, R0, 0xb9, !P3 ;  /* 0x000000b90000780c */ /* 0x000fc60005f41670 */
[----:B------:R1:W-:Y:S01]  /*f9c0*/  @!P6 STG.E.U8 desc[UR36][R8.64+0xb0], R5 ;  /* 0x0000b0050800e986 */ /* 0x0003e2000c101124 */
[----:B------:R-:W-:-:S03]  /*f9d0*/  ISETP.LT.OR P6, PT, R0, 0xba, !P3 ;  /* 0x000000ba0000780c */ /* 0x000fc60005fc1670 */
[-C--:B------:R-:W-:Y:S02]  /*f9e0*/  @!P0 IMAD R115, R115, R17.reuse, RZ ;  /* 0x0000001173738224 */ /* 0x080fe400078e02ff */
[-C--:B------:R-:W-:Y:S02]  /*f9f0*/  @!P5 IMAD R117, R117, R17.reuse, RZ ;  /* 0x000000117575d224 */ /* 0x080fe400078e02ff */
[-C--:B0-----:R-:W-:Y:S01]  /*fa00*/  @!P4 IMAD R3, R116, R17.reuse, RZ ;  /* 0x000000117403c224 */ /* 0x081fe200078e02ff */
[----:B------:R-:W-:Y:S01]  /*fa10*/  @!P0 STG.E.U8 desc[UR36][R8.64+0xb1], R115 ;  /* 0x0000b17308008986 */ /* 0x000fe2000c101124 */
[----:B------:R-:W-:Y:S01]  /*fa20*/  ISETP.LT.OR P0, PT, R0, 0xc1, !P1 ;  /* 0x000000c10000780c */ /* 0x000fe20004f01670 */
[----:B-1----:R-:W-:-:S03]  /*fa30*/  @!P2 IMAD R5, R118, R17, RZ ;  /* 0x000000117605a224 */ /* 0x002fc600078e02ff */
[----:B------:R-:W-:Y:S01]  /*fa40*/  @!P6 IMAD R119, R119, R17, RZ ;  /* 0x000000117777e224 */ /* 0x000fe200078e02ff */
[----:B------:R-:W-:Y:S01]  /*fa50*/  @!P5 STG.E.U8 desc[UR36][R6.64+0xb9], R117 ;  /* 0x0000b9750600d986 */ /* 0x000fe2000c101124 */
[----:B------:R-:W-:-:S03]  /*fa60*/  ISETP.LT.OR P5, PT, R0, 0xc2, !P1 ;  /* 0x000000c20000780c */ /* 0x000fc60004fa1670 */
[----:B------:R0:W-:Y:S01]  /*fa70*/  @!P4 STG.E.U8 desc[UR36][R6.64+0xb8], R3 ;  /* 0x0000b8030600c986 */ /* 0x0001e2000c101124 */
[----:B------:R-:W-:-:S03]  /*fa80*/  ISETP.LT.OR P4, PT, R0, 0xc1, !P3 ;  /* 0x000000c10000780c */ /* 0x000fc60005f81670 */
[----:B------:R-:W-:Y:S01]  /*fa90*/  @!P6 STG.E.U8 desc[UR36][R8.64+0xb9], R119 ;  /* 0x0000b9770800e986 */ /* 0x000fe2000c101124 */
[----:B------:R-:W-:-:S03]  /*faa0*/  ISETP.LT.OR P6, PT, R0, 0xc2, !P3 ;  /* 0x000000c20000780c */ /* 0x000fc60005fc1670 */
[----:B------:R1:W-:Y:S01]  /*fab0*/  @!P2 STG.E.U8 desc[UR36][R8.64+0xb8], R5 ;  /* 0x0000b8050800a986 */ /* 0x0003e2000c101124 */
[----:B------:R-:W-:Y:S01]  /*fac0*/  ISETP.LT.OR P2, PT, R0, 0xc9, !P1 ;  /* 0x000000c90000780c */ /* 0x000fe20004f41670 */
[-C--:B------:R-:W-:Y:S02]  /*fad0*/  @!P0 IMAD R11, R120, R17.reuse, RZ ;  /* 0x00000011780b8224 */ /* 0x080fe400078e02ff */
[-C--:B------:R-:W-:Y:S02]  /*fae0*/  @!P5 IMAD R121, R121, R17.reuse, RZ ;  /* 0x000000117979d224 */ /* 0x080fe400078e02ff */
[-C--:B0-----:R-:W-:Y:S01]  /*faf0*/  @!P4 IMAD R3, R122, R17.reuse, RZ ;  /* 0x000000117a03c224 */ /* 0x081fe200078e02ff */
[----:B------:R0:W-:Y:S03]  /*fb00*/  @!P0 STG.E.U8 desc[UR36][R6.64+0xc0], R11 ;  /* 0x0000c00b06008986 */ /* 0x0001e6000c101124 */
[-C--:B------:R-:W-:Y:S01]  /*fb10*/  @!P6 IMAD R123, R123, R17.reuse, RZ ;  /* 0x000000117b7be224 */ /* 0x080fe200078e02ff */
[----:B------:R-:W-:Y:S01]  /*fb20*/  ISETP.LT.OR P0, PT, R0, 0xca, !P1 ;  /* 0x000000ca0000780c */ /* 0x000fe20004f01670 */
[----:B------:R-:W-:Y:S02]  /*fb30*/  @!P5 STG.E.U8 desc[UR36][R6.64+0xc1], R121 ;  /* 0x0000c1790600d986 */ /* 0x000fe4000c101124 */
[----:B-1----:R-:W-:Y:S01]  /*fb40*/  @!P2 IMAD R5, R124, R17, RZ ;  /* 0x000000117c05a224 */ /* 0x002fe200078e02ff */
[C---:B------:R-:W-:Y:S01]  /*fb50*/  ISETP.LT.OR P5, PT, R0.reuse, 0xc9, !P3 ;  /* 0x000000c90000780c */ /* 0x040fe20005fa1670 */
[----:B------:R1:W-:Y:S01]  /*fb60*/  @!P4 STG.E.U8 desc[UR36][R8.64+0xc0], R3 ;  /* 0x0000c0030800c986 */ /* 0x0003e2000c101124 */
        /* <DEDUP_REMOVED lines=8> */
[----:B------:R-:W-:Y:S03]  /*fbf0*/  @!P0 STG.E.U8 desc[UR36][R6.64+0xc9], R125 ;  /* 0x0000c97d06008986 */ /* 0x000fe6000c101124 */
[-C--:B-1----:R-:W-:Y:S01]  /*fc00*/  @!P6 IMAD R3, R128, R17.reuse, RZ ;  /* 0x000000118003e224 */ /* 0x082fe200078e02ff */
[----:B------:R0:W-:Y:S03]  /*fc10*/  @!P5 STG.E.U8 desc[UR36][R8.64+0xc8], R11 ;  /* 0x0000c80b0800d986 */ /* 0x0001e6000c101124 */
[----:B------:R-:W-:Y:S01]  /*fc20*/  @!P2 IMAD R129, R129, R17, RZ ;  /* 0x000000118181a224 */ /* 0x000fe200078e02ff */
[C---:B------:R-:W-:Y:S01]  /*fc30*/  ISETP.LT.OR P0, PT, R0.reuse, 0xd1, !P3 ;  /* 0x000000d10000780c */ /* 0x040fe20005f01670 */
[----:B------:R-:W-:Y:S01]  /*fc40*/  @!P4 STG.E.U8 desc[UR36][R8.64+0xc9], R127 ;  /* 0x0000c97f0800c986 */ /* 0x000fe2000c101124 */
[----:B------:R-:W-:-:S02]  /*fc50*/  ISETP.LT.OR P5, PT, R0, 0xd2, !P3 ;  /* 0x000000d20000780c */ /* 0x000fc40005fa1670 */
[C---:B------:R-:W-:Y:S01]  /*fc60*/  ISETP.LT.OR P4, PT, R0.reuse, 0xd9, !P1 ;  /* 0x000000d90000780c */ /* 0x040fe20004f81670 */
[----:B------:R1:W-:Y:S01]  /*fc70*/  @!P6 STG.E.U8 desc[UR36][R6.64+0xd0], R3 ;  /* 0x0000d0030600e986 */ /* 0x0003e2000c101124 */
[----:B------:R-:W-:-:S03]  /*fc80*/  ISETP.LT.OR P6, PT, R0, 0xda, !P1 ;  /* 0x000000da0000780c */ /* 0x000fc60004fc1670 */
[----:B------:R-:W-:Y:S01]  /*fc90*/  @!P2 STG.E.U8 desc[UR36][R6.64+0xd1], R129 ;  /* 0x0000d1810600a986 */ /* 0x000fe2000c101124 */
[----:B------:R-:W-:-:S03]  /*fca0*/  ISETP.LT.OR P2, PT, R0, 0xd9, !P3 ;  /* 0x000000d90000780c */ /* 0x000fc60005f41670 */
[-C--:B--2---:R-:W-:Y:S02]  /*fcb0*/  @!P0 IMAD R5, R130, R17.reuse, RZ ;  /* 0x0000001182058224 */ /* 0x084fe400078e02ff */
[-C--:B------:R-:W-:Y:S02]  /*fcc0*/  @!P5 IMAD R131, R131, R17.reuse, RZ ;  /* 0x000000118383d224 */ /* 0x080fe400078e02ff */
[-C--:B0-----:R-:W-:Y:S02]  /*fcd0*/  @!P4 IMAD R11, R132, R17.reuse, RZ ;  /* 0x00000011840bc224 */ /* 0x081fe400078e02ff */
[-C--:B------:R-:W-:Y:S01]  /*fce0*/  @!P6 IMAD R133, R133, R17.reuse, RZ ;  /* 0x000000118585e224 */ /* 0x080fe200078e02ff */
[----:B------:R0:W-:Y:S03]  /*fcf0*/  @!P0 STG.E.U8 desc[UR36][R8.64+0xd0], R5 ;  /* 0x0000d00508008986 */ /* 0x0001e6000c101124 */
[----:B-1----:R-:W-:Y:S01]  /*fd00*/  @!P2 IMAD R3, R134, R17, RZ ;  /* 0x000000118603a224 */ /* 0x002fe200078e02ff */
[----:B------:R-:W-:Y:S01]  /*fd10*/  @!P5 STG.E.U8 desc[UR36][R8.64+0xd1], R131 ;  /* 0x0000d1830800d986 */ /* 0x000fe2000c101124 */
[----:B------:R-:W-:-:S02]  /*fd20*/  ISETP.LT.OR P0, PT, R0, 0xda, !P3 ;  /* 0x000000da0000780c */ /* 0x000fc40005f01670 */
        /* <DEDUP_REMOVED lines=14> */
[----:B------:R-:W-:Y:S01]  /*fe10*/  @!P4 STG.E.U8 desc[UR36][R6.64+0xe1], R137 ;  /* 0x0000e1890600c986 */ /* 0x000fe2000c101124 */
[----:B------:R-:W-:-:S02]  /*fe20*/  ISETP.LT.OR P0, PT, R0, 0xe9, !P1 ;  /* 0x000000e90000780c */ /* 0x000fc40004f01670 */
[C---:B------:R-:W-:Y:S01]  /*fe30*/  ISETP.LT.OR P4, PT, R0.reuse, 0xea, !P1 ;  /* 0x000000ea0000780c */ /* 0x040fe20004f81670 */
[----:B------:R1:W-:Y:S01]  /*fe40*/  @!P6 STG.E.U8 desc[UR36][R8.64+0xe0], R11 ;  /* 0x0000e00b0800e986 */ /* 0x0003e2000c101124 */
[C---:B------:R-:W-:Y:S02]  /*fe50*/  ISETP.LT.OR P6, PT, R0.reuse, 0xe9, !P3 ;  /* 0x000000e90000780c */ /* 0x040fe40005fc1670 */
[C---:B------:R-:W-:Y:S01]  /*fe60*/  ISETP.LT.OR P5, PT, R0.reuse, 0xea, !P3 ;  /* 0x000000ea0000780c */ /* 0x040fe20005fa1670 */
[----:B------:R-:W-:Y:S01]  /*fe70*/  @!P2 STG.E.U8 desc[UR36][R8.64+0xe1], R139 ;  /* 0x0000e18b0800a986 */ /* 0x000fe2000c101124 */
[----:B------:R-:W-:-:S05]  /*fe80*/  ISETP.LT.OR P2, PT, R0, 0xf1, !P1 ;  /* 0x000000f10000780c */ /* 0x000fca0004f41670 */
[-C--:B--2---:R-:W-:Y:S02]  /*fe90*/  @!P0 IMAD R3, R140, R17.reuse, RZ ;  /* 0x000000118c038224 */ /* 0x084fe400078e02ff */
[-C--:B------:R-:W-:Y:S02]  /*fea0*/  @!P4 IMAD R141, R141, R17.reuse, RZ ;  /* 0x000000118d8dc224 */ /* 0x080fe400078e02ff */
[-C--:B0-----:R-:W-:Y:S02]  /*feb0*/  @!P6 IMAD R5, R142, R17.reuse, RZ ;  /* 0x000000118e05e224 */ /* 0x081fe400078e02ff */
[-C--:B------:R-:W-:Y:S02]  /*fec0*/  @!P5 IMAD R143, R143, R17.reuse, RZ ;  /* 0x000000118f8fd224 */ /* 0x080fe400078e02ff */
[----:B-1----:R-:W-:Y:S01]  /*fed0*/  @!P2 IMAD R11, R144, R17, RZ ;  /* 0x00000011900ba224 */ /* 0x002fe200078e02ff */
[----:B------:R0:W-:Y:S01]  /*fee0*/  @!P0 STG.E.U8 desc[UR36][R6.64+0xe8], R3 ;  /* 0x0000e80306008986 */ /* 0x0001e2000c101124 */
[----:B------:R-:W-:-:S03]  /*fef0*/  ISETP.LT.OR P0, PT, R0, 0xf2, !P1 ;  /* 0x000000f20000780c */ /* 0x000fc60004f01670 */
[----:B------:R-:W-:Y:S01]  /*ff00*/  @!P4 STG.E.U8 desc[UR36][R6.64+0xe9], R141 ;  /* 0x0000e98d0600c986 */ /* 0x000fe2000c101124 */
[----:B------:R-:W-:-:S03]  /*ff10*/  ISETP.LT.OR P4, PT, R0, 0xf1, !P3 ;  /* 0x000000f10000780c */ /* 0x000fc60005f81670 */
[----:B------:R-:W-:Y:S01]  /*ff20*/  @!P6 STG.E.U8 desc[UR36][R8.64+0xe8], R5 ;  /* 0x0000e8050800e986 */ /* 0x000fe2000c101124 */
[----:B------:R-:W-:-:S03]  /*ff30*/  ISETP.LT.OR P6, PT, R0, 0xf2, !P3 ;  /* 0x000000f20000780c */ /* 0x000fc60005fc1670 */
[----:B------:R-:W-:Y:S01]  /*ff40*/  @!P5 STG.E.U8 desc[UR36][R8.64+0xe9], R143 ;  /* 0x0000e98f0800d986 */ /* 0x000fe2000c101124 */
[----:B------:R-:W-:-:S03]  /*ff50*/  ISETP.LT.OR P5, PT, R0, 0xf9, !P3 ;  /* 0x000000f90000780c */ /* 0x000fc60005fa1670 */
[----:B------:R1:W-:Y:S01]  /*ff60*/  @!P2 STG.E.U8 desc[UR36][R6.64+0xf0], R11 ;  /* 0x0000f00b0600a986 */ /* 0x0003e2000c101124 */
[C---:B------:R-:W-:Y:S02]  /*ff70*/  ISETP.LT.OR P2, PT, R0.reuse, 0xf9, !P1 ;  /* 0x000000f90000780c */ /* 0x040fe40004f41670 */
[C---:B------:R-:W-:Y:S02]  /*ff80*/  ISETP.LT.OR P1, PT, R0.reuse, 0xfa, !P1 ;  /* 0x000000fa0000780c */ /* 0x040fe40004f21670 */
[----:B------:R-:W-:Y:S01]  /*ff90*/  ISETP.LT.OR P3, PT, R0, 0xfa, !P3 ;  /* 0x000000fa0000780c */ /* 0x000fe20005f61670 */
[-C--:B------:R-:W-:Y:S02]  /*ffa0*/  @!P0 IMAD R145, R145, R17.reuse, RZ ;  /* 0x0000001191918224 */ /* 0x080fe400078e02ff */
[-C--:B0-----:R-:W-:Y:S02]  /*ffb0*/  @!P4 IMAD R3, R146, R17.reuse, RZ ;  /* 0x000000119203c224 */ /* 0x081fe400078e02ff */
[----:B------:R-:W-:-:S02]  /*ffc0*/  @!P6 IMAD R147, R147, R17, RZ ;  /* 0x000000119393e224 */ /* 0x000fc400078e02ff */
[-C--:B-1----:R-:W-:Y:S02]  /*ffd0*/  @!P5 IMAD R11, R150, R17.reuse, RZ ;  /* 0x00000011960bd224 */ /* 0x082fe400078e02ff */
[-C--:B------:R-:W-:Y:S02]  /*ffe0*/  @!P2 IMAD R5, R148, R17.reuse, RZ ;  /* 0x000000119405a224 */ /* 0x080fe400078e02ff */
[-C--:B------:R-:W-:Y:S02]  /*fff0*/  @!P1 IMAD R149, R149, R17.reuse, RZ ;  /* 0x0000001195959224 */ /* 0x080fe400078e02ff */
[----:B------:R-:W-:Y:S01]  /*10000*/  @!P3 IMAD R151, R151, R17, RZ ;  /* 0x000000119797b224 */ /* 0x000fe200078e02ff */
[----:B------:R0:W-:Y:S04]  /*10010*/  @!P0 STG.E.U8 desc[UR36][R6.64+0xf1], R145 ;  /* 0x0000f19106008986 */ /* 0x0001e8000c101124 */
[----:B------:R0:W-:Y:S04]  /*10020*/  @!P4 STG.E.U8 desc[UR36][R8.64+0xf0], R3 ;  /* 0x0000f0030800c986 */ /* 0x0001e8000c101124 */
[----:B------:R0:W-:Y:S04]  /*10030*/  @!P6 STG.E.U8 desc[UR36][R8.64+0xf1], R147 ;  /* 0x0000f1930800e986 */ /* 0x0001e8000c101124 */
[----:B------:R0:W-:Y:S04]  /*10040*/  @!P2 STG.E.U8 desc[UR36][R6.64+0xf8], R5 ;  /* 0x0000f8050600a986 */ /* 0x0001e8000c101124 */
[----:B------:R0:W-:Y:S04]  /*10050*/  @!P1 STG.E.U8 desc[UR36][R6.64+0xf9], R149 ;  /* 0x0000f99506009986 */ /* 0x0001e8000c101124 */
[----:B------:R0:W-:Y:S04]  /*10060*/  @!P5 STG.E.U8 desc[UR36][R8.64+0xf8], R11 ;  /* 0x0000f80b0800d986 */ /* 0x0001e8000c101124 */
[----:B------:R0:W-:Y:S02]  /*10070*/  @!P3 STG.E.U8 desc[UR36][R8.64+0xf9], R151 ;  /* 0x0000f9970800b986 */ /* 0x0001e4000c101124 */
.L_x_542:
[----:B------:R-:W-:Y:S05]  /*10080*/  BSYNC B0 ;  /* 0x0000000000007941 */ /* 0x000fea0003800000 */
.L_x_28:
[----:B0-----:R-:W2:Y:S04]  /*10090*/  LDL.LU R3, [R1+0x200] ;  /* 0x0002000001037983 */ /* 0x001ea80000300800 */
[----:B------:R-:W2:Y:S01]  /*100a0*/  LDL.LU R2, [R1+0x204] ;  /* 0x0002040001027983 */ /* 0x000ea20000300800 */
[----:B------:R-:W-:Y:S01]  /*100b0*/  ULDC UR4, c[0x0][0xc] ;  /* 0x0000030000047ab9 */ /* 0x000fe20000000800 */
[----:B------:R-:W-:Y:S01]  /*100c0*/  ULDC UR5, c[0x0][0x10] ;  /* 0x0000040000057ab9 */ /* 0x000fe20000000800 */
[----:B------:R-:W2:Y:S01]  /*100d0*/  LDC R5, c[0x0][0x14] ;  /* 0x00000500ff057b82 */ /* 0x000ea20000000800 */
[----:B------:R-:W-:Y:S01]  /*100e0*/  UIMAD.WIDE.U32 UR4, UR4, UR5, URZ ;  /* 0x00000005040472a5 */ /* 0x000fe2000f8e003f */
[----:B------:R-:W-:Y:S01]  /*100f0*/  PRMT R0, RZ, 0x7610, R0 ;  /* 0x00007610ff007816 */ /* 0x000fe20000000000 */
[----:B------:R-:W-:Y:S01]  /*10100*/  UMOV UR41, 0xffffffff ;  /* 0xffffffff00297882 */ /* 0x000fe20000000000 */
[----:B------:R-:W-:-:S03]  /*10110*/  UMOV UR44, 0xffffffff ;  /* 0xffffffff002c7882 */ /* 0x000fc60000000000 */
[----:B--2---:R-:W-:-:S04]  /*10120*/  IMAD.WIDE.U32 R2, R5, UR4, R2 ;  /* 0x0000000405027c25 */ /* 0x004fc8000f8e0002 */
[----:B------:R-:W-:Y:S01]  /*10130*/  IMAD R5, R5, UR5, RZ ;  /* 0x0000000505057c24 */ /* 0x000fe2000f8e02ff */
[----:B------:R-:W-:Y:S01]  /*10140*/  ULDC.64 UR4, c[0x0][0x650] ;  /* 0x0001940000047ab9 */ /* 0x000fe20000000a00 */
[----:B-1-3--:R-:W-:Y:S01]  /*10150*/  IMAD.MOV.U32 R6, RZ, RZ, R2 ;  /* 0x000000ffff067224 */ /* 0x00afe200078e0002 */
[----:B------:R-:W-:Y:S01]  /*10160*/  ISETP.GE.U32.AND P0, PT, R2, UR4, PT ;  /* 0x0000000402007c0c */ /* 0x000fe2000bf06070 */
[----:B------:R-:W-:-:S05]  /*10170*/  IMAD.IADD R4, R3, 0x1, R5 ;  /* 0x0000000103047824 */ /* 0x000fca00078e0205 */
[----:B------:R0:W-:Y:S01]  /*10180*/  STL [R1+0x200], R4 ;  /* 0x0002000401007387 */ /* 0x0001e20000100800 */
[----:B------:R-:W-:-:S03]  /*10190*/  ISETP.GE.U32.AND.EX P0, PT, R4, UR5, PT, P0 ;  /* 0x0000000504007c0c */ /* 0x000fc6000bf06100 */
[----:B------:R0:W-:Y:S10]  /*101a0*/  STL [R1+0x204], R6 ;  /* 0x0002040601007387 */ /* 0x0001f40000100800 */
[----:B0-----:R-:W-:Y:S05]  /*101b0*/  @P0 BRA `(.L_x_543) ;  /* 0x0000000400880947 */ /* 0x001fea0003800000 */
[----:B------:R-:W0:Y:S01]  /*101c0*/  S2UR UR6, SR_CTAID.X ;  /* 0x00000000000679c3 */ /* 0x000e220000002500 */
[----:B------:R-:W-:Y:S01]  /*101d0*/  ULDC.64 UR12, c[0x0][0x628] ;  /* 0x00018a00000c7ab9 */ /* 0x000fe20000000a00 */
[----:B------:R-:W-:Y:S01]  /*101e0*/  ULDC UR4, c[0x0][0x150] ;  /* 0x0000540000047ab9 */ /* 0x000fe20000000800 */
[----:B------:R-:W-:Y:S01]  /*101f0*/  ISETP.NE.U32.AND P0, PT, RZ, UR12, PT ;  /* 0x0000000cff007c0c */ /* 0x000fe2000bf05070 */
[----:B------:R-:W-:Y:S01]  /*10200*/  ULDC UR15, c[0x0][0x630] ;  /* 0x00018c00000f7ab9 */ /* 0x000fe20000000800 */
[----:B------:R-:W-:Y:S01]  /*10210*/  R2UR UR16, R6 ;  /* 0x00000000061072ca */ /* 0x000fe200000e0000 */
[----:B------:R-:W-:Y:S01]  /*10220*/  ULDC UR19, c[0x0][0x154] ;  /* 0x0000550000137ab9 */ /* 0x000fe20000000800 */
[----:B------:R-:W-:Y:S01]  /*10230*/  ISETP.NE.AND.EX P0, PT, RZ, UR13, PT, P0 ;  /* 0x0000000dff007c0c */ /* 0x000fe2000bf05300 */
[----:B------:R-:W1:Y:S01]  /*10240*/  S2UR UR18, SR_CTAID.Y ;  /* 0x00000000001279c3 */ /* 0x000e620000002600 */
[----:B------:R-:W-:Y:S02]  /*10250*/  R2UR UR17, R4 ;  /* 0x00000000041172ca */ /* 0x000fe400000e0000 */
[----:B------:R-:W-:-:S02]  /*10260*/  R2UR UR10, R6 ;  /* 0x00000000060a72ca */ /* 0x000fc400000e0000 */
[----:B------:R-:W-:Y:S02]  /*10270*/  R2UR UR11, R4 ;  /* 0x00000000040b72ca */ /* 0x000fe400000e0000 */
[----:B0-----:R-:W-:-:S05]  /*10280*/  I2FP.F32.U32 R0, UR6 ;  /* 0x0000000600007c45 */ /* 0x001fca0008201000 */
[----:B------:R-:W-:-:S04]  /*10290*/  FMUL R0, R0, UR4 ;  /* 0x0000000400007c20 */ /* 0x000fc80008400000 */
[----:B------:R0:W2:Y:S01]  /*102a0*/  F2I.U32.TRUNC.NTZ R2, R0 ;  /* 0x0000000000027305 */ /* 0x0000a2000020f000 */
[----:B-1----:R-:W-:Y:S05]  /*102b0*/  @!P0 BRA `(.L_x_544) ;  /* 0x0000000000308947 */ /* 0x002fea0003800000 */
        /* <DEDUP_REMOVED lines=12> */
.L_x_544:
[----:B------:R-:W-:Y:S01]  /*10380*/  USHF.R.U64 UR44, UR10, UR15, UR11 ;  /* 0x0000000f0a2c7299 */ /* 0x000fe2000800120b */
[----:B0-----:R-:W-:Y:S01]  /*10390*/  I2FP.F32.U32 R0, UR18 ;  /* 0x0000001200007c45 */ /* 0x001fe20008201000 */
[----:B------:R-:W-:Y:S02]  /*103a0*/  USHF.R.U32.HI UR4, URZ, UR15, UR11 ;  /* 0x0000000f3f047299 */ /* 0x000fe4000801160b */
        /* <DEDUP_REMOVED lines=8> */
[----:B------:R-:W-:Y:S01]  /*10430*/  UIMAD.WIDE.U32 UR8, UR10, UR12, UR8 ;  /* 0x0000000c0a0872a5 */ /* 0x000fe2000f8e0008 */
[----:B--2---:R-:W-:Y:S01]  /*10440*/  R2UR UR12, R2 ;  /* 0x00000000020c72ca */ /* 0x004fe200000e0000 */
[----:B------:R-:W-:Y:S01]  /*10450*/  UIMAD UR10, UR10, UR13, UR4 ;  /* 0x0000000d0a0a72a4 */ /* 0x000fe2000f8e0204 */
[----:B------:R-:W-:Y:S01]  /*10460*/  ULDC UR11, c[0x0][0x618] ;  /* 0x00018600000b7ab9 */ /* 0x000fe20000000800 */
[----:B------:R-:W-:Y:S02]  /*10470*/  ULDC UR21, c[0x0][0x658] ;  /* 0x0001960000157ab9 */ /* 0x000fe40000000800 */
[----:B------:R-:W-:Y:S01]  /*10480*/  UIADD3 UR9, UR9, UR10, URZ ;  /* 0x0000000a09097290 */ /* 0x000fe2000fffe03f */
[----:B------:R-:W-:Y:S01]  /*10490*/  UMOV UR15, 0xffffffff ;  /* 0xffffffff000f7882 */ /* 0x000fe20000000000 */
[----:B------:R-:W-:Y:S01]  /*104a0*/  ULDC.64 UR4, c[0x0][0x640] ;  /* 0x0001900000047ab9 */ /* 0x000fe20000000a00 */
[----:B------:R-:W-:Y:S01]  /*104b0*/  USHF.L.U32 UR15, UR15, UR21, URZ ;  /* 0x000000150f0f7299 */ /* 0x000fe2000800063f */
[----:B------:R-:W-:Y:S01]  /*104c0*/  ISETP.NE.U32.AND P0, PT, RZ, UR4, PT ;  /* 0x00000004ff007c0c */ /* 0x000fe2000bf05070 */
[----:B------:R-:W-:-:S02]  /*104d0*/  USHF.R.U64 UR16, UR8, UR11, UR9 ;  /* 0x0000000b08107299 */ /* 0x000fc40008001209 */
[----:B------:R-:W-:Y:S01]  /*104e0*/  USHF.R.U32.HI UR8, URZ, UR11, UR9 ;  /* 0x0000000b3f087299 */ /* 0x000fe20008011609 */
[----:B0-----:R-:W-:Y:S01]  /*104f0*/  R2UR UR14, R0 ;  /* 0x00000000000e72ca */ /* 0x001fe200000e0000 */
[----:B------:R-:W-:Y:S01]  /*10500*/  ULDC UR17, c[0x0][0x608] ;  /* 0x0001820000117ab9 */ /* 0x000fe20000000800 */
[----:B------:R-:W-:Y:S01]  /*10510*/  ULOP3.LUT UR42, URZ, UR15, URZ, 0x33, !UPT ;  /* 0x0000000f3f2a7292 */ /* 0x000fe2000f8e333f */
[----:B------:R-:W-:Y:S01]  /*10520*/  ISETP.NE.AND.EX P0, PT, RZ, UR5, PT, P0 ;  /* 0x00000005ff007c0c */ /* 0x000fe2000bf05300 */
[----:B------:R-:W-:Y:S02]  /*10530*/  USHF.R.U64 UR15, UR16, UR17, UR8 ;  /* 0x00000011100f7299 */ /* 0x000fe40008001208 */
[----:B------:R-:W-:Y:S02]  /*10540*/  USHF.R.U32.HI UR8, URZ, UR17, UR8 ;  /* 0x000000113f087299 */ /* 0x000fe40008011608 */
[----:B------:R-:W-:Y:S02]  /*10550*/  UIADD3 UR12, -UR12, URZ, URZ ;  /* 0x0000003f0c0c7290 */ /* 0x000fe4000fffe13f */
[----:B------:R-:W-:Y:S01]  /*10560*/  USHF.R.U64 UR17, UR15, UR21, UR8 ;  /* 0x000000150f117299 */ /* 0x000fe20008001208 */
[----:B------:R-:W-:Y:S01]  /*10570*/  UMOV UR19, 0x1 ;  /* 0x0000000100137882 */ /* 0x000fe20000000000 */
[----:B------:R-:W-:Y:S01]  /*10580*/  ULDC UR13, c[0x0][0x144] ;  /* 0x00005100000d7ab9 */ /* 0x000fe20000000800 */
[----:B------:R-:W-:Y:S01]  /*10590*/  ULDC UR7, c[0x0][0x600] ;  /* 0x0001800000077ab9 */ /* 0x000fe20000000800 */
[----:B------:R-:W-:-:S02]  /*105a0*/  USHF.L.U32 UR24, UR19, UR21, URZ ;  /* 0x0000001513187299 */ /* 0x000fc4000800063f */
[----:B------:R-:W-:Y:S02]  /*105b0*/  USHF.R.U32.HI UR8, URZ, UR21, UR8 ;  /* 0x000000153f087299 */ /* 0x000fe40008011608 */
[----:B------:R-:W-:Y:S02]  /*105c0*/  UIMAD UR21, UR13, UR12, UR6 ;  /* 0x0000000c0d1572a4 */ /* 0x000fe4000f8e0206 */
[----:B------:R-:W-:Y:S02]  /*105d0*/  UIADD3 UR20, UR7, -0x1, URZ ;  /* 0xffffffff07147890 */ /* 0x000fe4000fffe03f */
[----:B------:R-:W-:Y:S01]  /*105e0*/  UIADD3 UR19, -UR14, URZ, URZ ;  /* 0x0000003f0e137290 */ /* 0x000fe2000fffe13f */
        /* <DEDUP_REMOVED lines=17> */
.L_x_545:
[----:B------:R-:W-:Y:S01]  /*10700*/  UISETP.NE.AND UP0, UPT, UR46, URZ, UPT ;  /* 0x0000003f2e00728c */ /* 0x000fe2000bf05270 */
[----:B------:R-:W-:Y:S01]  /*10710*/  IMAD.MOV.U32 R0, RZ, RZ, 0x1 ;  /* 0x00000001ff007424 */ /* 0x000fe200078e00ff */
[----:B------:R-:W-:Y:S02]  /*10720*/  USHF.R.U64 UR4, UR6, UR22, UR8 ;  /* 0x0000001606047299 */ /* 0x000fe40008001208 */
[----:B------:R-:W-:Y:S02]  /*10730*/  ULOP3.LUT UR42, UR15, UR42, URZ, 0xc0, !UPT ;  /* 0x0000002a0f2a7292 */ /* 0x000fe4000f8ec03f */
[----:B------:R-:W-:Y:S02]  /*10740*/  UIADD3 UR5, -UR4, URZ, URZ ;  /* 0x0000003f04057290 */ /* 0x000fe4000fffe13f */
[----:B------:R-:W-:Y:S02]  /*10750*/  UIMAD UR42, UR24, UR4, UR42 ;  /* 0x00000004182a72a4 */ /* 0x000fe4000f8e022a */
[----:B------:R-:W-:-:S02]  /*10760*/  ULOP3.LUT UR16, UR16, UR20, URZ, 0xc0, !UPT ;  /* 0x0000001410107292 */ /* 0x000fc4000f8ec03f */
[----:B------:R-:W-:Y:S02]  /*10770*/  @UP0 UIMAD UR21, UR25, UR19, UR18 ;  /* 0x00000013191502a4 */ /* 0x000fe4000f8e0212 */
[----:B------:R-:W-:-:S03]  /*10780*/  UIMAD UR4, UR5, UR23, UR17 ;  /* 0x00000017050472a4 */ /* 0x000fc6000f8e0211 */
[----:B------:R-:W-:Y:S01]  /*10790*/  ULDC UR5, c[0x0][0x610] ;  /* 0x0001840000057ab9 */ /* 0x000fe20000000800 */
[----:B------:R-:W-:Y:S02]  /*107a0*/  UIMAD UR4, UR4, UR7, UR16 ;  /* 0x00000007040472a4 */ /* 0x000fe4000f8e0210 */
[----:B------:R-:W-:-:S04]  /*107b0*/  UIMAD UR42, UR42, UR5, UR21 ;  /* 0x000000052a2a72a4 */ /* 0x000fc8000f8e0215 */
[----:B------:R-:W-:Y:S02]  /*107c0*/  USEL UR41, UR4, UR42, !UP0 ;  /* 0x0000002a04297287 */ /* 0x000fe4000c000000 */
[----:B------:R-:W-:-:S12]  /*107d0*/  USEL UR42, UR42, UR4, !UP0 ;  /* 0x000000042a2a7287 */ /* 0x000fd8000c000000 */
.L_x_543:
[----:B------:R-:W-:-:S13]  /*107e0*/  LOP3.LUT P0, RZ, R0, 0xff, RZ, 0xc0, !PT ;  /* 0x000000ff00ff7812 */ /* 0x000fda000780c0ff */
[----:B------:R-:W-:Y:S05]  /*107f0*/  @P0 BRA `(.L_x_546) ;  /* 0xffffff08004c0947 */ /* 0x000fea000383ffff */
[----:B------:R-:W-:Y:S05]  /*10800*/  EXIT ;  /* 0x000000000000794d */ /* 0x000fea0003800000 */
.L_x_3:
[----:B------:R-:W2:Y:S01]  /*10810*/  LDL R5, [R1+0x204] ;  /* 0x0002040001057983 */ /* 0x000ea20000100800 */
[----:B------:R-:W-:-:S03]  /*10820*/  ULDC.64 UR8, c[0x0][0x650] ;  /* 0x0001940000087ab9 */ /* 0x000fc60000000a00 */
[----:B------:R-:W3:Y:S01]  /*10830*/  LDL R4, [R1+0x200] ;  /* 0x0002000001047983 */ /* 0x000ee20000100800 */
[----:B------:R-:W-:Y:S01]  /*10840*/  PRMT R0, RZ, 0x7610, R0 ;  /* 0x00007610ff007816 */ /* 0x000fe20000000000 */
[----:B------:R-:W-:Y:S02]  /*10850*/  IMAD.MOV.U32 R3, RZ, RZ, -0x1 ;  /* 0xffffffffff037424 */ /* 0x000fe400078e00ff */
[----:B------:R-:W-:Y:S02]  /*10860*/  IMAD.MOV.U32 R2, RZ, RZ, -0x1 ;  /* 0xffffffffff027424 */ /* 0x000fe400078e00ff */
[----:B------:R-:W-:Y:S01]  /*10870*/  IMAD.MOV.U32 R9, RZ, RZ, -0x1 ;  /* 0xffffffffff097424 */ /* 0x000fe200078e00ff */
[----:B--2---:R-:W-:-:S04]  /*10880*/  ISETP.GE.U32.AND P0, PT, R5, UR8, PT ;  /* 0x0000000805007c0c */ /* 0x004fc8000bf06070 */
[----:B---3--:R-:W-:-:S13]  /*10890*/  ISETP.GE.U32.AND.EX P0, PT, R4, UR9, PT, P0 ;  /* 0x0000000904007c0c */ /* 0x008fda000bf06100 */
[----:B------:R-:W-:Y:S05]  /*108a0*/  @P0 BRA `(.L_x_547) ;  /* 0x00000004008c0947 */ /* 0x000fea0003800000 */
[----:B------:R-:W-:Y:S01]  /*108b0*/  I2FP.F32.U32 R0, UR4 ;  /* 0x0000000400007c45 */ /* 0x000fe20008201000 */
[----:B0-----:R-:W-:Y:S01]  /*108c0*/  ULDC.64 UR16, c[0x0][0x628] ;  /* 0x00018a0000107ab9 */ /* 0x001fe20000000a00 */
        /* <DEDUP_REMOVED lines=24> */
.L_x_548:
        /* <DEDUP_REMOVED lines=24> */
[----:B------:R-:W-:Y:S01]  /*10bd0*/  UMOV UR19, 0x1 ;  /* 0x0000000100137882 */ /* 0x000fe20000000000 */
[----:B------:R-:W-:Y:S01]  /*10be0*/  ULDC UR20, c[0x0][0x608] ;  /* 0x0001820000147ab9 */ /* 0x000fe20000000800 */
[----:B------:R-:W-:Y:S01]  /*10bf0*/  USHF.L.U32 UR26, UR19, UR23, URZ ;  /* 0x00000017131a7299 */ /* 0x000fe2000800063f */
[----:B------:R-:W-:Y:S01]  /*10c00*/  ISETP.NE.AND.EX P0, PT, RZ, UR9, PT, P0 ;  /* 0x00000009ff007c0c */ /* 0x000fe2000bf05300 */
[----:B------:R-:W-:Y:S02]  /*10c10*/  USHF.R.U64 UR19, UR18, UR20, UR11 ;  /* 0x0000001412137299 */ /* 0x000fe4000800120b */
[----:B------:R-:W-:Y:S02]  /*10c20*/  USHF.R.U32.HI UR11, URZ, UR20, UR11 ;  /* 0x000000143f0b7299 */ /* 0x000fe4000801160b */
[----:B------:R-:W-:-:S02]  /*10c30*/  UIADD3 UR15, -UR15, URZ, URZ ;  /* 0x0000003f0f0f7290 */ /* 0x000fc4000fffe13f */
[----:B------:R-:W-:Y:S01]  /*10c40*/  USHF.R.U64 UR20, UR19, UR23, UR11 ;  /* 0x0000001713147299 */ /* 0x000fe2000800120b */
[----:B------:R-:W-:Y:S01]  /*10c50*/  ULDC UR16, c[0x0][0x144] ;  /* 0x0000510000107ab9 */ /* 0x000fe20000000800 */
[----:B------:R-:W-:Y:S01]  /*10c60*/  ULDC UR6, c[0x0][0x600] ;  /* 0x0001800000067ab9 */ /* 0x000fe20000000800 */
[----:B------:R-:W-:Y:S02]  /*10c70*/  USHF.R.U32.HI UR11, URZ, UR23, UR11 ;  /* 0x000000173f0b7299 */ /* 0x000fe4000801160b */
[----:B------:R-:W-:Y:S02]  /*10c80*/  UIMAD UR23, UR16, UR15, UR4 ;  /* 0x0000000f101772a4 */ /* 0x000fe4000f8e0204 */
[----:B------:R-:W-:Y:S02]  /*10c90*/  UIADD3 UR22, UR6, -0x1, URZ ;  /* 0xffffffff06167890 */ /* 0x000fe4000fffe03f */
[----:B------:R-:W-:Y:S02]  /*10ca0*/  ULOP3.LUT UR27, URZ, UR13, URZ, 0x33, !UPT ;  /* 0x0000000d3f1b7292 */ /* 0x000fe4000f8e333f */
        /* <DEDUP_REMOVED lines=18> */
.L_x_549:
[----:B------:R-:W-:Y:S01]  /*10dd0*/  UISETP.NE.AND UP0, UPT, UR46, URZ, UPT ;  /* 0x0000003f2e00728c */ /* 0x000fe2000bf05270 */
[----:B------:R-:W-:Y:S01]  /*10de0*/  IMAD.MOV.U32 R0, RZ, RZ, 0x1 ;  /* 0x00000001ff007424 */ /* 0x000fe200078e00ff */
[----:B------:R-:W-:Y:S01]  /*10df0*/  USHF.R.U64 UR8, UR4, UR24, UR11 ;  /* 0x0000001804087299 */ /* 0x000fe2000800120b */
[----:B------:R-:W-:Y:S01]  /*10e00*/  IMAD.U32 R9, RZ, RZ, UR5 ;  /* 0x00000005ff097e24 */ /* 0x000fe2000f8e00ff */
[----:B------:R-:W-:Y:S02]  /*10e10*/  ULOP3.LUT UR4, UR19, UR27, URZ, 0xc0, !UPT ;  /* 0x0000001b13047292 */ /* 0x000fe4000f8ec03f */
[----:B------:R-:W-:Y:S02]  /*10e20*/  ULOP3.LUT UR18, UR18, UR22, URZ, 0xc0, !UPT ;  /* 0x0000001612127292 */ /* 0x000fe4000f8ec03f */
[----:B------:R-:W-:-:S03]  /*10e30*/  UIMAD UR4, UR26, UR8, UR4 ;  /* 0x000000081a0472a4 */ /* 0x000fc6000f8e0204 */
[----:B------:R-:W-:Y:S02]  /*10e40*/  @UP0 UIMAD UR23, UR28, UR21, UR7 ;  /* 0x000000151c1702a4 */ /* 0x000fe4000f8e0207 */
[----:B------:R-:W-:-:S03]  /*10e50*/  UIADD3 UR7, -UR8, URZ, URZ ;  /* 0x0000003f08077290 */ /* 0x000fc6000fffe13f */
[----:B------:R-:W-:Y:S01]  /*10e60*/  ULDC UR8, c[0x0][0x610] ;  /* 0x0001840000087ab9 */ /* 0x000fe20000000800 */
[----:B------:R-:W-:Y:S02]  /*10e70*/  UIMAD UR7, UR7, UR25, UR20 ;  /* 0x00000019070772a4 */ /* 0x000fe4000f8e0214 */
[----:B------:R-:W-:Y:S02]  /*10e80*/  UIMAD UR4, UR4, UR8, UR23 ;  /* 0x00000008040472a4 */ /* 0x000fe4000f8e0217 */
[----:B------:R-:W-:-:S04]  /*10e90*/  UIMAD UR7, UR7, UR6, UR18 ;  /* 0x00000006070772a4 */ /* 0x000fc8000f8e0212 */
[----:B------:R-:W-:Y:S02]  /*10ea0*/  USEL UR6, UR7, UR4, !UP0 ;  /* 0x0000000407067287 */ /* 0x000fe4000c000000 */
[----:B------:R-:W-:-:S04]  /*10eb0*/  USEL UR4, UR4, UR7, !UP0 ;  /* 0x0000000704047287 */ /* 0x000fc8000c000000 */
[----:B------:R-:W-:Y:S02]  /*10ec0*/  IMAD.U32 R2, RZ, RZ, UR6 ;  /* 0x00000006ff027e24 */ /* 0x000fe4000f8e00ff */
[----:B------:R-:W-:-:S07]  /*10ed0*/  IMAD.U32 R3, RZ, RZ, UR4 ;  /* 0x00000004ff037e24 */ /* 0x000fce000f8e00ff */
.L_x_547:
[----:B------:R-:W-:-:S08]  /*10ee0*/  NOP ;  /* 0x0000000000007918 */ /* 0x000fd00000000000 */
[----:B0-----:R-:W0:-:S00]  /*10ef0*/  USETMAXREG.DEALLOC.CTAPOOL 0x18 ;  /* 0x00000018000079c8 */ /* 0x001e0000080e0500 */
[----:B------:R-:W-:-:S13]  /*10f00*/  ISETP.NE.AND P0, PT, RZ, UR10, PT ;  /* 0x0000000aff007c0c */ /* 0x000fda000bf05270 */
[----:B------:R-:W-:Y:S05]  /*10f10*/  @P0 EXIT ;  /* 0x000000000000094d */ /* 0x000fea0003800000 */
[----:B0-----:R-:W-:Y:S01]  /*10f20*/  LOP3.LUT P0, RZ, R0, 0xff, RZ, 0xc0, !PT ;  /* 0x000000ff00ff7812 */ /* 0x001fe2000780c0ff */
[----:B------:R-:W-:Y:S02]  /*10f30*/  IMAD.MOV.U32 R0, RZ, RZ, 0x1 ;  /* 0x00000001ff007424 */ /* 0x000fe400078e00ff */
[----:B------:R-:W-:-:S10]  /*10f40*/  IMAD.MOV.U32 R6, RZ, RZ, RZ ;  /* 0x000000ffff067224 */ /* 0x000fd400078e00ff */
[----:B------:R-:W-:Y:S05]  /*10f50*/  @!P0 BRA `(.L_x_550) ;  /* 0x0000000c005c8947 */ /* 0x000fea0003800000 */
[----:B------:R-:W0:Y:S01]  /*10f60*/  S2R R4, SR_TID.X ;  /* 0x0000000000047919 */ /* 0x000e220000002100 */
[----:B------:R-:W-:Y:S01]  /*10f70*/  ULDC UR4, c[0x0][0x28c] ;  /* 0x0000a30000047ab9 */ /* 0x000fe20000000800 */
[----:B------:R-:W-:Y:S01]  /*10f80*/  ULDC UR6, c[0x0][0x658] ;  /* 0x0001960000067ab9 */ /* 0x000fe20000000800 */
[----:B------:R-:W-:Y:S01]  /*10f90*/  UIADD3 UR10, UR4, 0x1f, URZ ;  /* 0x0000001f040a7890 */ /* 0x000fe2000fffe03f */
[----:B------:R-:W-:Y:S01]  /*10fa0*/  BSSY B0, `(.L_x_550) ;  /* 0x00000d2000007945 */ /* 0x000fe20003800000 */
[----:B------:R-:W-:Y:S01]  /*10fb0*/  UMOV UR7, 0xffffffff ;  /* 0xffffffff00077882 */ /* 0x000fe20000000000 */
[----:B------:R-:W-:Y:S01]  /*10fc0*/  ULDC UR5, c[0x0][0x600] ;  /* 0x0001800000057ab9 */ /* 0x000fe20000000800 */
[----:B------:R-:W-:Y:S01]  /*10fd0*/  UMOV UR9, 0x1 ;  /* 0x0000000100097882 */ /* 0x000fe20000000000 */
[----:B------:R-:W-:Y:S01]  /*10fe0*/  USHF.L.U32 UR7, UR7, UR6, URZ ;  /* 0x0000000607077299 */ /* 0x000fe2000800063f */
[----:B------:R-:W-:Y:S01]  /*10ff0*/  IMAD.MOV.U32 R8, RZ, RZ, 0x1 ;  /* 0x00000001ff087424 */ /* 0x000fe200078e00ff */
[----:B------:R-:W-:Y:S01]  /*11000*/  UIADD3 UR4, UR5, -0x1, URZ ;  /* 0xffffffff05047890 */ /* 0x000fe2000fffe03f */
[----:B------:R-:W-:Y:S01]  /*11010*/  IMAD.MOV.U32 R0, RZ, RZ, 0x1 ;  /* 0x00000001ff007424 */ /* 0x000fe200078e00ff */
[----:B------:R-:W-:Y:S01]  /*11020*/  USHF.R.S32.HI UR11, URZ, 0x1f, UR10 ;  /* 0x0000001f3f0b7899 */ /* 0x000fe2000801140a */
[----:B------:R-:W-:Y:S01]  /*11030*/  IMAD.MOV.U32 R6, RZ, RZ, RZ ;  /* 0x000000ffff067224 */ /* 0x000fe200078e00ff */
[----:B------:R-:W-:Y:S01]  /*11040*/  ULDC UR8, c[0x0][0xc] ;  /* 0x0000030000087ab9 */ /* 0x000fe20000000800 */
[----:B------:R-:W-:-:S02]  /*11050*/  USHF.L.U32 UR5, UR9, UR6, URZ ;  /* 0x0000000609057299 */ /* 0x000fc4000800063f */
[----:B------:R-:W-:Y:S01]  /*11060*/  ULEA.HI UR11, UR11, UR10, URZ, 0x5 ;  /* 0x0000000a0b0b7291 */ /* 0x000fe2000f8f283f */
[----:B------:R-:W-:Y:S01]  /*11070*/  ULDC UR9, c[0x0][0x10] ;  /* 0x0000040000097ab9 */ /* 0x000fe20000000800 */
[----:B------:R-:W-:Y:S02]  /*11080*/  ULOP3.LUT UR6, URZ, UR7, URZ, 0x33, !UPT ;  /* 0x000000073f067292 */ /* 0x000fe4000f8e333f */
[----:B------:R-:W-:Y:S01]  /*11090*/  UIMAD.WIDE.U32 UR8, UR8, UR9, URZ ;  /* 0x00000009080872a5 */ /* 0x000fe2000f8e003f */
[----:B------:R-:W-:Y:S01]  /*110a0*/  ULDC UR7, c[0x0][0x14] ;  /* 0x0000050000077ab9 */ /* 0x000fe20000000800 */
[----:B------:R-:W-:Y:S02]  /*110b0*/  USHF.R.S32.HI UR18, URZ, 0x5, UR11 ;  /* 0x000000053f127899 */ /* 0x000fe4000801140b */
[----:B------:R-:W-:Y:S02]  /*110c0*/  UIMAD.WIDE.U32 UR20, UR8, UR7, URZ ;  /* 0x00000007081472a5 */ /* 0x000fe4000f8e003f */
[----:B------:R-:W-:-:S02]  /*110d0*/  UIMAD UR13, UR9, UR7, URZ ;  /* 0x00000007090d72a4 */ /* 0x000fc4000f8e023f */
[----:B------:R-:W-:Y:S01]  /*110e0*/  ULOP3.LUT UR24, UR40, 0x2, URZ, 0xfc, !UPT ;  /* 0x0000000228187892 */ /* 0x000fe2000f8efc3f */
[C---:B0-----:R-:W-:Y:S01]  /*110f0*/  LOP3.LUT P2, RZ, R4.reuse, 0x7f, RZ, 0xc0, !PT ;  /* 0x0000007f04ff7812 */ /* 0x041fe2000784c0ff */
[----:B------:R-:W-:Y:S01]  /*11100*/  UIADD3 UR13, UR21, UR13, URZ ;  /* 0x0000000d150d7290 */ /* 0x000fe2000fffe03f */
[----:B------:R-:W-:Y:S01]  /*11110*/  LOP3.LUT P0, RZ, R4, 0x1f, RZ, 0xc0, !PT ;  /* 0x0000001f04ff7812 */ /* 0x000fe2000780c0ff */
[----:B------:R-:W-:Y:S01]  /*11120*/  UIADD3 UR25, UR18, 0x1, URZ ;  /* 0x0000000112197890 */ /* 0x000fe2000fffe03f */
[----:B------:R-:W-:Y:S02]  /*11130*/  ULDC.64 UR22, c[0x0][0x198] ;  /* 0x0000660000167ab9 */ /* 0x000fe40000000a00 */
[----:B------:R-:W-:-:S13]  /*11140*/  PLOP3.LUT P0, PT, P0, P2, PT, 0x8a, 0x0 ;  /* 0x000000000000781c */ /* 0x000fda0000705172 */
.L_x_562:
[----:B------:R-:W-:-:S03]  /*11150*/  UMOV UR7, 0xffffffff ;  /* 0xffffffff00077882 */ /* 0x000fc60000000000 */
[----:B------:R-:W-:Y:S05]  /*11160*/  BRA.DIV UR7, `(.L_x_551) ;  /* 0x0000000e07e87947 */ /* 0x000fea000b800000 */
[----:B------:R-:W-:-:S13]  /*11170*/  ELECT P6, URZ, PT ;  /* 0x00000000003f782f */ /* 0x000fda00038c0000 */
.L_x_574:
[----:B------:R-:W0:Y:S01]  /*11180*/  LDC R4, c[0x0][0x28c] ;  /* 0x0000a300ff047b82 */ /* 0x000e220000000800 */
[----:B------:R-:W-:Y:S01]  /*11190*/  BSSY B1, `(.L_x_552) ;  /* 0x0000035000017945 */ /* 0x000fe20003800000 */
[----:B0-----:R-:W-:-:S13]  /*111a0*/  ISETP.LT.OR P6, PT, R4, 0x1, !P6 ;  /* 0x000000010400780c */ /* 0x001fda00077c1670 */
[----:B------:R-:W-:Y:S05]  /*111b0*/  @P6 BRA `(.L_x_553) ;  /* 0x0000000000c86947 */ /* 0x000fea0003800000 */
[----:B------:R-:W-:Y:S02]  /*111c0*/  IMAD.SHL.U32 R11, R3, 0x100, RZ ;  /* 0x00000100030b7824 */ /* 0x000fe400078e00ff */
[----:B------:R-:W-:Y:S02]  /*111d0*/  IMAD.SHL.U32 R2, R2, 0x100, RZ ;  /* 0x0000010002027824 */ /* 0x000fe400078e00ff */
[----:B------:R-:W-:Y:S02]  /*111e0*/  IMAD.MOV.U32 R12, RZ, RZ, RZ ;  /* 0x000000ffff0c7224 */ /* 0x000fe400078e00ff */
[----:B------:R-:W-:Y:S02]  /*111f0*/  IMAD.U32 R14, RZ, RZ, UR25 ;  /* 0x00000019ff0e7e24 */ /* 0x000fe4000f8e00ff */
[----:B------:R-:W-:Y:S02]  /*11200*/  IMAD.MOV.U32 R3, RZ, RZ, R0 ;  /* 0x000000ffff037224 */ /* 0x000fe400078e0000 */
[----:B------:R-:W-:-:S07]  /*11210*/  IMAD.MOV.U32 R4, RZ, RZ, R6 ;  /* 0x000000ffff047224 */ /* 0x000fce00078e0006 */
.L_x_557:
[----:B------:R-:W0:Y:S01]  /*11220*/  S2R R10, SR_CgaCtaId ;  /* 0x00000000000a7919 */ /* 0x000e220000008800 */
[----:B------:R-:W-:Y:S01]  /*11230*/  MOV R5, 0x400 ;  /* 0x0000040000057802 */ /* 0x000fe20000000f00 */
[----:B------:R-:W1:Y:S03]  /*11240*/  @!P2 LDC R7, c[0x0][0x500] ;  /* 0x00014000ff07ab82 */ /* 0x000e660000000800 */
[----:B0-----:R-:W-:Y:S02]  /*11250*/  LEA R13, R10, R5, 0x18 ;  /* 0x000000050a0d7211 */ /* 0x001fe400078ec0ff */
[----:B------:R-:W-:-:S03]  /*11260*/  SHF.L.U32 R5, R3, 0x1f, RZ ;  /* 0x0000001f03057819 */ /* 0x000fc600000006ff */
[----:B------:R-:W-:-:S04]  /*11270*/  IMAD R10, R4, 0x8, R13 ;  /* 0x00000008040a7824 */ /* 0x000fc800078e020d */
[----:B------:R-:W0:Y:S02]  /*11280*/  SYNCS.PHASECHK.TRANS64.TRYWAIT P1, [R10+URZ+0x28], R5 ;  /* 0x000028050a0075a7 */ /* 0x000e24000802017f */
[----:B01----:R-:W-:Y:S05]  /*11290*/  @!P1 BRA `(.L_x_554) ;  /* 0x0000000c00bc9947 */ /* 0x003fea0003800000 */
.L_x_575:
[----:B------:R-:W-:Y:S01]  /*112a0*/  UPRMT UR7, UR24, 0x9910, URZ ;  /* 0x0000991018077896 */ /* 0x000fe2000800003f */
[----:B------:R1:W-:Y:S03]  /*112b0*/  @!P2 SYNCS.ARRIVE.TRANS64 RZ, [R10+URZ], R7 ;  /* 0x000000070affa9a7 */ /* 0x0003e6000800003f */
[----:B------:R-:W-:-:S06]  /*112c0*/  UISETP.NE.AND UP0, UPT, UR7, 0x2, UPT ;  /* 0x000000020700788c */ /* 0x000fcc000bf05270 */
[----:B------:R-:W-:-:S13]  /*112d0*/  PLOP3.LUT P1, PT, PT, PT, UP0, 0x80, 0x0 ;  /* 0x000000000000781c */ /* 0x000fda0003f2f008 */
[----:B-1----:R-:W-:Y:S05]  /*112e0*/  @P1 BRA `(.L_x_555) ;  /* 0x0000000000041947 */ /* 0x002fea0003800000 */
[----:B------:R-:W-:Y:S01]  /*112f0*/  BPT.TRAP 0x1 ;  /* 0x000000040000795c */ /* 0x000fe20000300000 */
.L_x_555:
[----:B------:R-:W-:Y:S05]  /*11300*/  @P0 BRA `(.L_x_556) ;  /* 0x0000000000040947 */ /* 0x000fea0003800000 */
[----:B------:R-:W-:Y:S01]  /*11310*/  BPT.TRAP 0x1 ;  /* 0x000000040000795c */ /* 0x000fe20000300000 */
.L_x_556:
[----:B------:R-:W-:Y:S01]  /*11320*/  IMAD R13, R4, 0x2000, R13 ;  /* 0x00002000040d7824 */ /* 0x000fe200078e020d */
[----:B------:R-:W-:Y:S01]  /*11330*/  R2UR UR9, R10 ;  /* 0x000000000a0972ca */ /* 0x000fe200000e0000 */
[----:B------:R-:W-:Y:S01]  /*11340*/  VIADD R14, R14, 0xffffffff ;  /* 0xffffffff0e0e7836 */ /* 0x000fe20000000000 */
[----:B------:R-:W-:Y:S01]  /*11350*/  UIADD3 UR14, UP0, UR22, 0xf0, URZ ;  /* 0x000000f0160e7890 */ /* 0x000fe2000ff1e03f */
[----:B------:R-:W-:Y:S01]  /*11360*/  R2UR UR11, R11 ;  /* 0x000000000b0b72ca */ /* 0x000fe200000e0000 */
[----:B------:R-:W-:Y:S01]  /*11370*/  UIADD3 UR26, UP1, UR22, 0x1f0, URZ ;  /* 0x000001f0161a7890 */ /* 0x000fe2000ff3e03f */
[----:B------:R-:W-:Y:S01]  /*11380*/  R2UR UR7, R13 ;  /* 0x000000000d0772ca */ /* 0x000fe200000e0000 */
[----:B------:R-:W-:Y:S01]  /*11390*/  UIADD3.X UR15, URZ, UR23, URZ, UP0, !UPT ;  /* 0x000000173f0f7290 */ /* 0x000fe200087fe43f */
[----:B------:R-:W-:Y:S01]  /*113a0*/  R2UR UR10, R12 ;  /* 0x000000000c0a72ca */ /* 0x000fe200000e0000 */
[----:B------:R-:W-:Y:S01]  /*113b0*/  VIADD R4, R4, 0x1 ;  /* 0x0000000104047836 */ /* 0x000fe20000000000 */
[----:B------:R-:W-:Y:S01]  /*113c0*/  R2UR UR12, R9 ;  /* 0x00000000090c72ca */ /* 0x000fe200000e0000 */
[----:B------:R-:W-:Y:S01]  /*113d0*/  UIADD3.X UR27, URZ, UR23, URZ, UP1, !UPT ;  /* 0x000000173f1b7290 */ /* 0x000fe20008ffe43f */
[----:B------:R-:W-:Y:S01]  /*113e0*/  R2UR UR19, R2 ;  /* 0x00000000021372ca */ /* 0x000fe200000e0000 */
[----:B------:R-:W-:Y:S01]  /*113f0*/  UMOV UR16, 0x0 ;  /* 0x0000000000107882 */ /* 0x000fe20000000000 */
[----:B------:R-:W-:Y:S01]  /*11400*/  ISETP.GT.AND P3, PT, R14, 0x1, PT ;  /* 0x000000010e00780c */ /* 0x000fe20003f64270 */
[----:B------:R-:W-:Y:S01]  /*11410*/  UMOV UR17, 0x10000000 ;  /* 0x1000000000117882 */ /* 0x000fe20000000000 */
[----:B------:R-:W-:Y:S01]  /*11420*/  ISETP.NE.AND P1, PT, R4, 0x5, PT ;  /* 0x000000050400780c */ /* 0x000fe20003f25270 */
[----:B------:R-:W-:-:S02]  /*11430*/  VIADD R12, R12, 0x20 ;  /* 0x000000200c0c7836 */ /* 0x000fc40000000000 */
[----:B------:R-:W-:Y:S01]  /*11440*/  UIADD3 UR8, UR7, 0x100, URZ ;  /* 0x0000010007087890 */ /* 0x000fe2000fffe03f */
[----:B0-----:R-:W-:Y:S01]  /*11450*/  SEL R10, RZ, 0x1, P1 ;  /* 0x00000001ff0a7807 */ /* 0x001fe20000800000 */
[----:B------:R-:W-:Y:S01]  /*11460*/  UIADD3 UR7, UR7, 0xa100, URZ ;  /* 0x0000a10007077890 */ /* 0x000fe2000fffe03f */
[----:B------:R-:W-:Y:S02]  /*11470*/  SEL R4, R4, RZ, P1 ;  /* 0x000000ff04047207 */ /* 0x000fe40000800000 */
[----:B------:R-:W-:-:S04]  /*11480*/  LOP3.LUT R3, R3, R10, RZ, 0x3c, !PT ;  /* 0x0000000a03037212 */ /* 0x000fc800078e3cff */
[----:B------:R0:W-:Y:S02]  /*11490*/  UTMALDG.3D [UR8], [UR14], desc[UR16] ;  /* 0x000010080e0075b4 */ /* 0x0001e40008011000 */
[----:B0-----:R-:W-:Y:S01]  /*114a0*/  UMOV UR8, UR7 ;  /* 0x0000000700087c82 */ /* 0x001fe20008000000 */
[----:B------:R-:W-:Y:S02]  /*114b0*/  UMOV UR11, UR19 ;  /* 0x00000013000b7c82 */ /* 0x000fe40008000000 */
[----:B------:R0:W-:Y:S02]  /*114c0*/  UTMALDG.3D [UR8], [UR26], desc[UR16] ;  /* 0x000010081a0075b4 */ /* 0x0001e40008011000 */
[----:B0-----:R-:W-:Y:S05]  /*114d0*/  @P3 BRA `(.L_x_557) ;  /* 0xfffffffc00503947 */ /* 0x001fea000383ffff */
.L_x_553:
[----:B------:R-:W-:Y:S05]  /*114e0*/  BSYNC B1 ;  /* 0x0000000000017941 */ /* 0x000fea0003800000 */
.L_x_552:
[----:B------:R-:W2:Y:S01]  /*114f0*/  LDL.LU R15, [R1+0x200] ;  /* 0x00020000010f7983 */ /* 0x000ea20000300800 */
[----:B------:R-:W-:Y:S01]  /*11500*/  LOP3.LUT P1, RZ, R8, 0xff, RZ, 0xc0, !PT ;  /* 0x000000ff08ff7812 */ /* 0x000fe2000782c0ff */
[----:B------:R-:W-:Y:S01]  /*11510*/  VIADD R6, R6, UR18 ;  /* 0x0000001206067c36 */ /* 0x000fe20008000000 */
[----:B------:R-:W-:Y:S01]  /*11520*/  ULDC.64 UR8, c[0x0][0x650] ;  /* 0x0001940000087ab9 */ /* 0x000fe20000000a00 */
[----:B------:R-:W3:Y:S01]  /*11530*/  LDL.LU R13, [R1+0x204] ;  /* 0x00020400010d7983 */ /* 0x000ee20000300800 */
[----:B------:R-:W-:Y:S01]  /*11540*/  UISETP.GE.U32.AND UP0, UPT, UR18, 0x5, UPT ;  /* 0x000000051200788c */ /* 0x000fe2000bf06070 */
[----:B------:R-:W-:Y:S01]  /*11550*/  BSSY B1, `(.L_x_558) ;  /* 0x0000074000017945 */ /* 0x000fe20003800000 */
[----:B------:R-:W-:Y:S01]  /*11560*/  IMAD.MOV.U32 R9, RZ, RZ, -0x1 ;  /* 0xffffffffff097424 */ /* 0x000fe200078e00ff */
[----:B------:R-:W-:Y:S02]  /*11570*/  PRMT R4, RZ, 0x7610, R4 ;  /* 0x00007610ff047816 */ /* 0x000fe40000000004 */
[----:B------:R-:W-:-:S02]  /*11580*/  PRMT R8, RZ, 0x7610, R8 ;  /* 0x00007610ff087816 */ /* 0x000fc40000000008 */
[----:B------:R-:W-:Y:S02]  /*11590*/  PLOP3.LUT P3, PT, PT, PT, UP0, 0x80, 0x0 ;  /* 0x000000000000781c */ /* 0x000fe40003f6f008 */
[----:B------:R-:W0:Y:S01]  /*115a0*/  @P1 S2R R3, SR_CgaCtaId ;  /* 0x0000000000031919 */ /* 0x000e220000008800 */
[----:B------:R-:W-:-:S04]  /*115b0*/  @P1 MOV R2, 0x400 ;  /* 0x0000040000021802 */ /* 0x000fc80000000f00 */
[----:B0-----:R-:W-:-:S04]  /*115c0*/  @P1 LEA R2, R3, R2, 0x18 ;  /* 0x0000000203021211 */ /* 0x001fc800078ec0ff */
[----:B------:R0:W-:Y:S01]  /*115d0*/  @P1 SYNCS.ARRIVE.TRANS64.A1T0 RZ, [R2+URZ+0x68], RZ ;  /* 0x000068ff02ff19a7 */ /* 0x0001e2000810003f */
[----:B------:R-:W-:Y:S01]  /*115e0*/  ISETP.GT.U32.AND P1, PT, R6, 0x4, PT ;  /* 0x000000040600780c */ /* 0x000fe20003f24070 */
[----:B0-----:R-:W-:-:S05]  /*115f0*/  IMAD.U32 R2, RZ, RZ, UR18 ;  /* 0x00000012ff027e24 */ /* 0x001fca000f8e00ff */
[----:B------:R-:W-:Y:S01]  /*11600*/  ISETP.LT.U32.AND P1, PT, R2, 0x5, P1 ;  /* 0x000000050200780c */ /* 0x000fe20000f21070 */
[----:B------:R-:W-:-:S04]  /*11610*/  IMAD.WIDE.U32 R2, R6, -0x33333333, RZ ;  /* 0xcccccccd06027825 */ /* 0x000fc800078e00ff */
[----:B------:R-:W-:Y:S01]  /*11620*/  IMAD.MOV.U32 R2, RZ, RZ, -0x1 ;  /* 0xffffffffff027424 */ /* 0x000fe200078e00ff */
[----:B------:R-:W-:Y:S02]  /*11630*/  SHF.R.U32.HI R5, RZ, 0x2, R3 ;  /* 0x00000002ff057819 */ /* 0x000fe40000011603 */
[----:B------:R-:W-:-:S03]  /*11640*/  SEL R3, RZ, 0x1, !P1 ;  /* 0x00000001ff037807 */ /* 0x000fc60004800000 */
[----:B------:R-:W-:Y:S01]  /*11650*/  IMAD R6, R5, -0x5, R6 ;  /* 0xfffffffb05067824 */ /* 0x000fe200078e0206 */
[----:B------:R-:W-:Y:S01]  /*11660*/  LOP3.LUT R0, R0, R3, RZ, 0x3c, !PT ;  /* 0x0000000300007212 */ /* 0x000fe200078e3cff */
[----:B------:R-:W-:-:S03]  /*11670*/  IMAD.MOV.U32 R3, RZ, RZ, -0x1 ;  /* 0xffffffffff037424 */ /* 0x000fc600078e00ff */
[----:B------:R-:W-:Y:S02]  /*11680*/  @P3 LOP3.LUT R0, R0, 0x1, R5, 0x78, !PT ;  /* 0x0000000100003812 */ /* 0x000fe400078e7805 */
[----:B---3--:R-:W-:-:S04]  /*11690*/  IADD3 R13, P1, R13, UR20, RZ ;  /* 0x000000140d0d7c10 */ /* 0x008fc8000ff3e0ff */
[----:B--2---:R-:W-:Y:S01]  /*116a0*/  IADD3.X R15, R15, UR13, RZ, P1, !PT ;  /* 0x0000000d0f0f7c10 */ /* 0x004fe20008ffe4ff */
[----:B------:R0:W-:Y:S01]  /*116b0*/  STL [R1+0x204], R13 ;  /* 0x0002040d01007387 */ /* 0x0001e20000100800 */
[----:B------:R-:W-:-:S03]  /*116c0*/  ISETP.GE.U32.AND P1, PT, R13, UR8, PT ;  /* 0x000000080d007c0c */ /* 0x000fc6000bf26070 */
[----:B------:R0:W-:Y:S01]  /*116d0*/  STL [R1+0x200], R15 ;  /* 0x0002000f01007387 */ /* 0x0001e20000100800 */
[----:B------:R-:W-:-:S13]  /*116e0*/  ISETP.GE.U32.AND.EX P1, PT, R15, UR9, PT, P1 ;  /* 0x000000090f007c0c */ /* 0x000fda000bf26110 */
[----:B0-----:R-:W-:Y:S05]  /*116f0*/  @P1 BRA `(.L_x_559) ;  /* 0x0000000400641947 */ /* 0x001fea0003800000 */
[----:B------:R-:W0:Y:S01]  /*11700*/  S2R R7, SR_CTAID.X ;  /* 0x0000000000077919 */ /* 0x000e220000002500 */
[----:B------:R-:W-:Y:S01]  /*11710*/  ULDC UR7, c[0x0][0x150] ;  /* 0x0000540000077ab9 */ /* 0x000fe20000000800 */
[----:B------:R-:W1:Y:S01]  /*11720*/  LDC R4, c[0x0][0x144] ;  /* 0x00005100ff047b82 */ /* 0x000e620000000800 */
[----:B------:R-:W-:Y:S01]  /*11730*/  UISETP.NE.AND UP0, UPT, UR46, URZ, UPT ;  /* 0x0000003f2e00728c */ /* 0x000fe2000bf05270 */
[----:B------:R-:W2:Y:S01]  /*11740*/  S2R R5, SR_CTAID.Y ;  /* 0x0000000000057919 */ /* 0x000ea20000002600 */
[----:B------:R-:W-:Y:S01]  /*11750*/  ULDC.64 UR8, c[0x0][0x628] ;  /* 0x00018a0000087ab9 */ /* 0x000fe20000000a00 */
[----:B------:R-:W-:-:S03]  /*11760*/  ULDC UR10, c[0x0][0x630] ;  /* 0x00018c00000a7ab9 */ /* 0x000fc60000000800 */
[----:B------:R-:W-:Y:S01]  /*11770*/  PLOP3.LUT P1, PT, PT, PT, UP0, 0x80, 0x0 ;  /* 0x000000000000781c */ /* 0x000fe20003f2f008 */
[----:B------:R-:W3:Y:S01]  /*11780*/  LDC R10, c[0x0][0x148] ;  /* 0x00005200ff0a7b82 */ /* 0x000ee20000000800 */
[----:B0-----:R-:W-:Y:S02]  /*11790*/  I2FP.F32.U32 R2, R7 ;  /* 0x0000000700027245 */ /* 0x001fe40000201000 */
[----:B--2---:R-:W-:-:S03]  /*117a0*/  I2FP.F32.U32 R3, R5 ;  /* 0x0000000500037245 */ /* 0x004fc60000201000 */
[----:B------:R-:W-:Y:S01]  /*117b0*/  FMUL R2, R2, UR7 ;  /* 0x0000000702027c20 */ /* 0x000fe20008400000 */
[----:B------:R-:W-:Y:S02]  /*117c0*/  ULDC UR7, c[0x0][0x154] ;  /* 0x0000550000077ab9 */ /* 0x000fe40000000800 */
[----:B------:R-:W-:-:S03]  /*117d0*/  FMUL R9, R3, UR7 ;  /* 0x0000000703097c20 */ /* 0x000fc60008400000 */
[----:B------:R-:W0:Y:S08]  /*117e0*/  F2I.U32.TRUNC.NTZ R2, R2 ;  /* 0x0000000200027305 */ /* 0x000e30000020f000 */
[----:B------:R-:W2:Y:S01]  /*117f0*/  F2I.U32.TRUNC.NTZ R9, R9 ;  /* 0x0000000900097305 */ /* 0x000ea2000020f000 */
[----:B0-----:R-:W-:Y:S02]  /*11800*/  IMAD.MOV R3, RZ, RZ, -R2 ;  /* 0x000000ffff037224 */ /* 0x001fe400078e0a02 */
[----:B------:R-:W-:-:S02]  /*11810*/  IMAD.MOV.U32 R2, RZ, RZ, R13 ;  /* 0x000000ffff027224 */ /* 0x000fc400078e000d */
[----:B-1----:R-:W-:Y:S02]  /*11820*/  IMAD R7, R4, R3, R7 ;  /* 0x0000000304077224 */ /* 0x002fe400078e0207 */
[----:B--2---:R-:W-:-:S04]  /*11830*/  IMAD.MOV R3, RZ, RZ, -R9 ;  /* 0x000000ffff037224 */ /* 0x004fc800078e0a09 */
[----:B---3--:R-:W-:Y:S01]  /*11840*/  @P1 IMAD R7, R10, R3, R5 ;  /* 0x000000030a071224 */ /* 0x008fe200078e0205 */
[----:B------:R-:W-:Y:S01]  /*11850*/  ISETP.NE.U32.AND P1, PT, RZ, UR8, PT ;  /* 0x00000008ff007c0c */ /* 0x000fe2000bf25070 */
[----:B------:R-:W-:-:S03]  /*11860*/  IMAD.MOV.U32 R3, RZ, RZ, R15 ;  /* 0x000000ffff037224 */ /* 0x000fc600078e000f */
[----:B------:R-:W-:-:S13]  /*11870*/  ISETP.NE.AND.EX P1, PT, RZ, UR9, PT, P1 ;  /* 0x00000009ff007c0c */ /* 0x000fda000bf25310 */
[----:B------:R-:W-:Y:S05]  /*11880*/  @!P1 BRA `(.L_x_560) ;  /* 0x0000000000289947 */ /* 0x000fea0003800000 */
[----:B------:R-:W-:Y:S02]  /*11890*/  ULDC UR7, c[0x0][0x634] ;  /* 0x00018d0000077ab9 */ /* 0x000fe40000000800 */
[----:B------:R-:W-:-:S05]  /*118a0*/  IADD3 R3, P1, R13, UR7, RZ ;  /* 0x000000070d037c10 */ /* 0x000fca000ff3e0ff */
[----:B------:R-:W-:-:S04]  /*118b0*/  IMAD.X R9, RZ, RZ, R15, P1 ;  /* 0x000000ffff097224 */ /* 0x000fc800008e060f */
[----:B------:R-:W-:-:S04]  /*118c0*/  IMAD.WIDE.U32 R4, R9, UR8, RZ ;  /* 0x0000000809047c25 */ /* 0x000fc8000f8e00ff */
[----:B------:R-:W-:-:S04]  /*118d0*/  IMAD.WIDE.U32 R4, P1, R3, UR9, R4 ;  /* 0x0000000903047c25 */ /* 0x000fc8000f820004 */
[----:B------:R-:W-:-:S04]  /*118e0*/  IMAD.WIDE.U32 R2, R3, UR8, RZ ;  /* 0x0000000803027c25 */ /* 0x000fc8000f8e00ff */
[----:B------:R-:W-:Y:S01]  /*118f0*/  IMAD.MOV.U32 R2, RZ, RZ, R5 ;  /* 0x000000ffff027224 */ /* 0x000fe200078e0005 */
[----:B------:R-:W-:Y:S01]  /*11900*/  IADD3 RZ, P3, R3, R4, RZ ;  /* 0x0000000403ff7210 */ /* 0x000fe20007f7e0ff */
[----:B------:R-:W-:-:S04]  /*11910*/  IMAD.X R3, RZ, RZ, RZ, P1 ;  /* 0x000000ffff037224 */ /* 0x000fc800008e06ff */
[----:B------:R-:W-:-:S08]  /*11920*/  IMAD.WIDE.U32.X R2, R9, UR9, R2, P3 ;  /* 0x0000000909027c25 */ /* 0x000fd000098e0402 */
.L_x_560:
[--C-:B------:R-:W-:Y:S01]  /*11930*/  SHF.R.U64 R9, R2, UR10, R3.reuse ;  /* 0x0000000a02097c19 */ /* 0x100fe20008001203 */
[----:B------:R-:W-:Y:S01]  /*11940*/  ULDC.64 UR8, c[0x0][0x620] ;  /* 0x0001880000087ab9 */ /* 0x000fe20000000a00 */
[----:B------:R-:W-:Y:S01]  /*11950*/  SHF.R.U32.HI R2, RZ, UR10, R3 ;  /* 0x0000000aff027c19 */ /* 0x000fe20008011603 */
[----:B------:R-:W-:Y:S01]  /*11960*/  IMAD.MOV.U32 R3, RZ, RZ, R15 ;  /* 0x000000ffff037224 */ /* 0x000fe200078e000f */
[----:B------:R-:W-:Y:S01]  /*11970*/  IADD3 R11, P1, RZ, -R9, RZ ;  /* 0x80000009ff0b7210 */ /* 0x000fe20007f3e0ff */
[----:B------:R-:W-:-:S04]  /*11980*/  ULDC UR7, c[0x0][0x618] ;  /* 0x0001860000077ab9 */ /* 0x000fc80000000800 */
[----:B------:R-:W-:-:S04]  /*11990*/  IMAD.X R2, RZ, RZ, ~R2, P1 ;  /* 0x000000ffff027224 */ /* 0x000fc800008e0e02 */
[----:B------:R-:W-:-:S04]  /*119a0*/  IMAD R2, R2, UR8, RZ ;  /* 0x0000000802027c24 */ /* 0x000fc8000f8e02ff */
[----:B------:R-:W-:Y:S02]  /*119b0*/  IMAD R5, R11, UR9, R2 ;  /* 0x000000090b057c24 */ /* 0x000fe4000f8e0202 */
[----:B------:R-:W-:-:S04]  /*119c0*/  IMAD.MOV.U32 R2, RZ, RZ, R13 ;  /* 0x000000ffff027224 */ /* 0x000fc800078e000d */
[----:B------:R-:W-:Y:S01]  /*119d0*/  IMAD.WIDE.U32 R2, R11, UR8, R2 ;  /* 0x000000080b027c25 */ /* 0x000fe2000f8e0002 */
[----:B------:R-:W-:Y:S02]  /*119e0*/  ULDC.64 UR8, c[0x0][0x640] ;  /* 0x0001900000087ab9 */ /* 0x000fe40000000a00 */
[----:B------:R-:W-:Y:S01]  /*119f0*/  ISETP.NE.U32.AND P1, PT, RZ, UR8, PT ;  /* 0x00000008ff007c0c */ /* 0x000fe2000bf25070 */
[----:B------:R-:W-:-:S03]  /*11a00*/  IMAD.IADD R3, R3, 0x1, R5 ;  /* 0x0000000103037824 */ /* 0x000fc600078e0205 */
[----:B------:R-:W-:Y:S02]  /*11a10*/  ISETP.NE.AND.EX P1, PT, RZ, UR9, PT, P1 ;  /* 0x00000009ff007c0c */ /* 0x000fe4000bf25310 */
[--C-:B------:R-:W-:Y:S02]  /*11a20*/  SHF.R.U64 R10, R2, UR7, R3.reuse ;  /* 0x00000007020a7c19 */ /* 0x100fe40008001203 */
[----:B------:R-:W-:Y:S01]  /*11a30*/  SHF.R.U32.HI R3, RZ, UR7, R3 ;  /* 0x00000007ff037c19 */ /* 0x000fe20008011603 */
[----:B------:R-:W-:-:S03]  /*11a40*/  ULDC UR7, c[0x0][0x608] ;  /* 0x0001820000077ab9 */ /* 0x000fc60000000800 */
[--C-:B------:R-:W-:Y:S02]  /*11a50*/  SHF.R.U64 R12, R10, UR7, R3.reuse ;  /* 0x000000070a0c7c19 */ /* 0x100fe40008001203 */
[----:B------:R-:W-:Y:S01]  /*11a60*/  SHF.R.U32.HI R3, RZ, UR7, R3 ;  /* 0x00000007ff037c19 */ /* 0x000fe20008011603 */
[----:B------:R-:W-:-:S03]  /*11a70*/  ULDC UR7, c[0x0][0x658] ;  /* 0x0001960000077ab9 */ /* 0x000fc60000000800 */
[--C-:B------:R-:W-:Y:S02]  /*11a80*/  SHF.R.U64 R11, R12, UR7, R3.reuse ;  /* 0x000000070c0b7c19 */ /* 0x100fe40008001203 */
[----:B------:R-:W-:-:S03]  /*11a90*/  SHF.R.U32.HI R13, RZ, UR7, R3 ;  /* 0x00000007ff0d7c19 */ /* 0x000fc60008011603 */
[----:B------:R-:W-:Y:S02]  /*11aa0*/  IMAD.MOV.U32 R2, RZ, RZ, R11 ;  /* 0x000000ffff027224 */ /* 0x000fe400078e000b */
[----:B------:R-:W-:Y:S01]  /*11ab0*/  IMAD.MOV.U32 R3, RZ, RZ, R13 ;  /* 0x000000ffff037224 */ /* 0x000fe200078e000d */
[----:B------:R-:W-:Y:S06]  /*11ac0*/  @!P1 BRA `(.L_x_561) ;  /* 0x0000000000289947 */ /* 0x000fec0003800000 */
        /* <DEDUP_REMOVED lines=10> */
.L_x_561:
[----:B------:R-:W-:Y:S01]  /*11b70*/  ULDC UR7, c[0x0][0x648] ;  /* 0x0001920000077ab9 */ /* 0x000fe20000000800 */
[----:B------:R-:W-:Y:S01]  /*11b80*/  LOP3.LUT R12, R12, UR6, RZ, 0xc0, !PT ;  /* 0x000000060c0c7c12 */ /* 0x000fe2000f8ec0ff */
[----:B------:R-:W-:Y:S01]  /*11b90*/  UISETP.NE.AND UP0, UPT, UR46, URZ, UPT ;  /* 0x0000003f2e00728c */ /* 0x000fe2000bf05270 */
[----:B------:R-:W-:Y:S01]  /*11ba0*/  SHF.R.U64 R3, R2, UR7, R3 ;  /* 0x0000000702037c19 */ /* 0x000fe20008001203 */
[----:B------:R-:W-:Y:S01]  /*11bb0*/  ULDC UR7, c[0x0][0x638] ;  /* 0x00018e0000077ab9 */ /* 0x000fe20000000800 */
[----:B------:R-:W-:-:S03]  /*11bc0*/  LOP3.LUT R4, R10, UR4, RZ, 0xc0, !PT ;  /* 0x000000040a047c12 */ /* 0x000fc6000f8ec0ff */
[----:B------:R-:W-:Y:S01]  /*11bd0*/  IMAD.MOV R2, RZ, RZ, -R3 ;  /* 0x000000ffff027224 */ /* 0x000fe200078e0a03 */
[----:B------:R-:W-:Y:S01]  /*11be0*/  PLOP3.LUT P1, PT, PT, PT, UP0, 0x40, 0x0 ;  /* 0x000000000000781c */ /* 0x000fe20003f2e808 */
[----:B------:R-:W-:Y:S01]  /*11bf0*/  IMAD R12, R3, UR5, R12 ;  /* 0x00000005030c7c24 */ /* 0x000fe2000f8e020c */
[----:B------:R-:W-:Y:S01]  /*11c00*/  PLOP3.LUT P3, PT, PT, PT, UP0, 0x40, 0x0 ;  /* 0x000000000000781c */ /* 0x000fe20003f6e808 */
[----:B------:R-:W-:Y:S01]  /*11c10*/  IMAD R11, R2, UR7, R11 ;  /* 0x00000007020b7c24 */ /* 0x000fe2000f8e020b */
[----:B------:R-:W-:Y:S02]  /*11c20*/  ULDC UR7, c[0x0][0x610] ;  /* 0x0001840000077ab9 */ /* 0x000fe40000000800 */
[----:B------:R-:W-:Y:S01]  /*11c30*/  IMAD R7, R12, UR7, R7 ;  /* 0x000000070c077c24 */ /* 0x000fe2000f8e0207 */
[----:B------:R-:W-:Y:S02]  /*11c40*/  ULDC UR7, c[0x0][0x600] ;  /* 0x0001800000077ab9 */ /* 0x000fe40000000800 */
[----:B------:R-:W-:-:S05]  /*11c50*/  IMAD R4, R11, UR7, R4 ;  /* 0x000000070b047c24 */ /* 0x000fca000f8e0204 */
[----:B------:R-:W-:Y:S02]  /*11c60*/  SEL R2, R4, R7, P1 ;  /* 0x0000000704027207 */ /* 0x000fe40000800000 */
[----:B------:R-:W-:Y:S01]  /*11c70*/  SEL R3, R7, R4, P3 ;  /* 0x0000000407037207 */ /* 0x000fe20001800000 */
[----:B------:R-:W-:-:S07]  /*11c80*/  IMAD.MOV.U32 R4, RZ, RZ, 0x1 ;  /* 0x00000001ff047424 */ /* 0x000fce00078e00ff */
.L_x_559:
[----:B------:R-:W-:Y:S05]  /*11c90*/  BSYNC B1 ;  /* 0x0000000000017941 */ /* 0x000fea0003800000 */
.L_x_558:
[----:B------:R-:W-:-:S13]  /*11ca0*/  LOP3.LUT P1, RZ, R4, 0xff, RZ, 0xc0, !PT ;  /* 0x000000ff04ff7812 */ /* 0x000fda000782c0ff */
[----:B------:R-:W-:Y:S05]  /*11cb0*/  @P1 BRA `(.L_x_562) ;  /* 0xfffffff400241947 */ /* 0x000fea000383ffff */
[----:B------:R-:W-:Y:S05]  /*11cc0*/  BSYNC B0 ;  /* 0x0000000000007941 */ /* 0x000fea0003800000 */
.L_x_550:
[----:B------:R-:W-:-:S03]  /*11cd0*/  UMOV UR7, 0xffffffff ;  /* 0xffffffff00077882 */ /* 0x000fc60000000000 */
[----:B------:R-:W-:Y:S05]  /*11ce0*/  BRA.DIV UR7, `(.L_x_563) ;  /* 0x00000006073c7947 */ /* 0x000fea000b800000 */
[----:B------:R-:W-:-:S13]  /*11cf0*/  ELECT P6, URZ, PT ;  /* 0x00000000003f782f */ /* 0x000fda00038c0000 */
.L_x_578:
[----:B------:R-:W-:Y:S04]  /*11d00*/  BSSY B0, `(.L_x_564) ;  /* 0x0000035000007945 */ /* 0x000fe80003800000 */
[----:B------:R-:W-:Y:S05]  /*11d10*/  @!P6 BRA `(.L_x_565) ;  /* 0x0000000000cce947 */ /* 0x000fea0003800000 */
[----:B------:R-:W-:-:S04]  /*11d20*/  ULOP3.LUT UR7, UR40, 0x2, URZ, 0xfc, !UPT ;  /* 0x0000000228077892 */ /* 0x000fc8000f8efc3f */
[----:B------:R-:W-:-:S06]  /*11d30*/  UISETP.NE.AND UP0, UPT, UR7, 0x3, UPT ;  /* 0x000000030700788c */ /* 0x000fcc000bf05270 */
[----:B------:R-:W-:-:S13]  /*11d40*/  PLOP3.LUT P0, PT, PT, PT, UP0, 0x80, 0x0 ;  /* 0x000000000000781c */ /* 0x000fda0003f0f008 */
[----:B------:R-:W-:Y:S05]  /*11d50*/  @!P0 BRA `(.L_x_566) ;  /* 0x0000000000048947 */ /* 0x000fea0003800000 */
[----:B------:R-:W-:Y:S01]  /*11d60*/  BPT.TRAP 0x1 ;  /* 0x000000040000795c */ /* 0x000fe20000300000 */
.L_x_566:
[----:B------:R-:W0:Y:S01]  /*11d70*/  S2R R3, SR_CgaCtaId ;  /* 0x0000000000037919 */ /* 0x000e220000008800 */
[----:B------:R-:W-:-:S04]  /*11d80*/  MOV R2, 0x400 ;  /* 0x0000040000027802 */ /* 0x000fc80000000f00 */
[----:B0-----:R-:W-:Y:S02]  /*11d90*/  LEA R3, R3, R2, 0x18 ;  /* 0x0000000203037211 */ /* 0x001fe400078ec0ff */
[----:B------:R-:W-:-:S03]  /*11da0*/  SHF.L.U32 R2, R0, 0x1f, RZ ;  /* 0x0000001f00027819 */ /* 0x000fc600000006ff */
[----:B------:R-:W-:-:S04]  /*11db0*/  VIADD R3, R3, 0x28 ;  /* 0x0000002803037836 */ /* 0x000fc80000000000 */
[----:B------:R-:W-:-:S04]  /*11dc0*/  IMAD R5, R6, 0x8, R3 ;  /* 0x0000000806057824 */ /* 0x000fc800078e0203 */
[----:B------:R-:W0:Y:S02]  /*11dd0*/  SYNCS.PHASECHK.TRANS64.TRYWAIT P0, [R5+URZ], R2 ;  /* 0x00000002050075a7 */ /* 0x000e24000800017f */
[----:B0-----:R-:W-:Y:S05]  /*11de0*/  @!P0 BRA `(.L_x_567) ;  /* 0x00000004001c8947 */ /* 0x001fea0003800000 */
.L_x_579:
[----:B------:R-:W-:-:S05]  /*11df0*/  VIADD R6, R6, 0x1 ;  /* 0x0000000106067836 */ /* 0x000fca0000000000 */
[----:B------:R-:W-:-:S04]  /*11e00*/  ISETP.NE.AND P0, PT, R6, 0x5, PT ;  /* 0x000000050600780c */ /* 0x000fc80003f05270 */
[----:B0-----:R-:W-:Y:S02]  /*11e10*/  SEL R5, RZ, 0x1, P0 ;  /* 0x00000001ff057807 */ /* 0x001fe40000000000 */
[----:B------:R-:W-:Y:S02]  /*11e20*/  SEL R6, R6, RZ, P0 ;  /* 0x000000ff06067207 */ /* 0x000fe40000000000 */
[----:B------:R-:W-:-:S03]  /*11e30*/  LOP3.LUT R5, R0, R5, RZ, 0x3c, !PT ;  /* 0x0000000500057212 */ /* 0x000fc600078e3cff */
[----:B------:R-:W-:Y:S01]  /*11e40*/  IMAD R7, R6, 0x8, R3 ;  /* 0x0000000806077824 */ /* 0x000fe200078e0203 */
[----:B------:R-:W-:-:S04]  /*11e50*/  SHF.L.U32 R0, R5, 0x1f, RZ ;  /* 0x0000001f05007819 */ /* 0x000fc800000006ff */
[----:B------:R-:W0:Y:S02]  /*11e60*/  SYNCS.PHASECHK.TRANS64.TRYWAIT P0, [R7+URZ], R0 ;  /* 0x00000000070075a7 */ /* 0x000e24000800017f */
[----:B0-----:R-:W-:Y:S05]  /*11e70*/  @!P0 BRA `(.L_x_568) ;  /* 0x00000004000c8947 */ /* 0x001fea0003800000 */
.L_x_580:
[----:B0-----:R-:W-:-:S05]  /*11e80*/  VIADD R0, R6, 0x1 ;  /* 0x0000000106007836 */ /* 0x001fca0000000000 */
[----:B------:R-:W-:-:S04]  /*11e90*/  ISETP.NE.AND P0, PT, R0, 0x5, PT ;  /* 0x000000050000780c */ /* 0x000fc80003f05270 */
[----:B------:R-:W-:Y:S02]  /*11ea0*/  SEL R2, RZ, 0x1, P0 ;  /* 0x00000001ff027807 */ /* 0x000fe40000000000 */
[----:B------:R-:W-:Y:S02]  /*11eb0*/  SEL R4, R0, RZ, P0 ;  /* 0x000000ff00047207 */ /* 0x000fe40000000000 */
[----:B------:R-:W-:-:S03]  /*11ec0*/  LOP3.LUT R5, R5, R2, RZ, 0x3c, !PT ;  /* 0x0000000205057212 */ /* 0x000fc600078e3cff */
[----:B------:R-:W-:Y:S01]  /*11ed0*/  IMAD R7, R4, 0x8, R3 ;  /* 0x0000000804077824 */ /* 0x000fe200078e0203 */
[----:B------:R-:W-:-:S04]  /*11ee0*/  SHF.L.U32 R0, R5, 0x1f, RZ ;  /* 0x0000001f05007819 */ /* 0x000fc800000006ff */
[----:B------:R-:W0:Y:S02]  /*11ef0*/  SYNCS.PHASECHK.TRANS64.TRYWAIT P0, [R7+URZ], R0 ;  /* 0x00000000070075a7 */ /* 0x000e24000800017f */
[----:B0-----:R-:W-:Y:S05]  /*11f00*/  @!P0 BRA `(.L_x_569) ;  /* 0x0000000000fc8947 */ /* 0x001fea0003800000 */
.L_x_581:
        /* <DEDUP_REMOVED lines=9> */
.L_x_582:
[----:B0-----:R-:W-:-:S05]  /*11fa0*/  VIADD R0, R4, 0x1 ;  /* 0x0000000104007836 */ /* 0x001fca0000000000 */
[----:B------:R-:W-:-:S04]  /*11fb0*/  ISETP.NE.AND P0, PT, R0, 0x5, PT ;  /* 0x000000050000780c */ /* 0x000fc80003f05270 */
[----:B------:R-:W-:Y:S02]  /*11fc0*/  SEL R2, RZ, 0x1, P0 ;  /* 0x00000001ff027807 */ /* 0x000fe40000000000 */
[----:B------:R-:W-:Y:S02]  /*11fd0*/  SEL R0, R0, RZ, P0 ;  /* 0x000000ff00007207 */ /* 0x000fe40000000000 */
[----:B------:R-:W-:-:S03]  /*11fe0*/  LOP3.LUT R2, R5, R2, RZ, 0x3c, !PT ;  /* 0x0000000205027212 */ /* 0x000fc600078e3cff */
[----:B------:R-:W-:Y:S01]  /*11ff0*/  IMAD R3, R0, 0x8, R3 ;  /* 0x0000000800037824 */ /* 0x000fe200078e0203 */
[----:B------:R-:W-:-:S07]  /*12000*/  SHF.L.U32 R0, R2, 0x1f, RZ ;  /* 0x0000001f02007819 */ /* 0x000fce00000006ff */
.L_x_571:
[----:B0-----:R0:W1:Y:S02]  /*12010*/  SYNCS.PHASECHK.TRANS64.TRYWAIT P0, [R3+URZ], R0 ;  /* 0x00000000030075a7 */ /* 0x001064000800017f */
[----:B-1----:R-:W-:Y:S05]  /*12020*/  @!P0 NANOSLEEP.SYNCS 0x989680 ;  /* 0x009896800000895d */ /* 0x002fea0003900000 */
[----:B------:R-:W1:Y:S02]  /*12030*/  @!P0 SYNCS.PHASECHK.TRANS64 P0, [R3+URZ], R0 ;  /* 0x00000000030085a7 */ /* 0x000e64000800007f */
[----:B-1----:R-:W-:Y:S05]  /*12040*/  @!P0 BRA `(.L_x_571) ;  /* 0xfffffffc00f08947 */ /* 0x002fea000383ffff */
.L_x_565:
[----:B------:R-:W-:Y:S05]  /*12050*/  BSYNC B0 ;  /* 0x0000000000007941 */ /* 0x000fea0003800000 */
.L_x_564:
[----:B------:R-:W-:Y:S05]  /*12060*/  EXIT ;  /* 0x000000000000794d */ /* 0x000fea0003800000 */
.L_x_17:
[----:B-1----:R1:W3:Y:S02]  /*12070*/  SYNCS.PHASECHK.TRANS64.TRYWAIT P1, [R3+URZ], R2 ;  /* 0x00000002030075a7 */ /* 0x0022e4000802017f */
[----:B---3--:R-:W-:Y:S05]  /*12080*/  @!P1 NANOSLEEP.SYNCS 0x989680 ;  /* 0x009896800000995d */ /* 0x008fea0003900000 */
[----:B------:R-:W3:Y:S02]  /*12090*/  @!P1 SYNCS.PHASECHK.TRANS64 P1, [R3+URZ], R2 ;  /* 0x00000002030095a7 */ /* 0x000ee4000802007f */
[----:B---3--:R-:W-:Y:S05]  /*120a0*/  @!P1 BRA `(.L_x_17) ;  /* 0xfffffffc00f09947 */ /* 0x008fea000383ffff */
[----:B------:R-:W-:Y:S05]  /*120b0*/  BRA `(.L_x_16) ;  /* 0xfffffef000f47947 */ /* 0x000fea000383ffff */
.L_x_22:
[----:B-1----:R1:W3:Y:S02]  /*120c0*/  SYNCS.PHASECHK.TRANS64.TRYWAIT P1, [R4+URZ], R5 ;  /* 0x00000005040075a7 */ /* 0x0022e4000802017f */
[----:B---3--:R-:W-:Y:S05]  /*120d0*/  @!P1 NANOSLEEP.SYNCS 0x989680 ;  /* 0x009896800000995d */ /* 0x008fea0003900000 */
[----:B------:R-:W3:Y:S02]  /*120e0*/  @!P1 SYNCS.PHASECHK.TRANS64 P1, [R4+URZ], R5 ;  /* 0x00000005040095a7 */ /* 0x000ee4000802007f */
[----:B---3--:R-:W-:Y:S05]  /*120f0*/  @!P1 BRA `(.L_x_22) ;  /* 0xfffffffc00f09947 */ /* 0x008fea000383ffff */
[----:B------:R-:W-:Y:S05]  /*12100*/  BRA `(.L_x_21) ;  /* 0xfffffef800987947 */ /* 0x000fea000383ffff */
.L_x_551:
[----:B------:R-:W-:Y:S01]  /*12110*/  BSSY B1, `(.L_x_572) ;  /* 0x0000006000017945 */ /* 0x000fe20003800000 */
[----:B------:R-:W-:-:S07]  /*12120*/  IMAD.MOV.U32 R15, RZ, RZ, -0x1 ;  /* 0xffffffffff0f7424 */ /* 0x000fce00078e00ff */
[----:B------:R-:W-:Y:S05]  /*12130*/  WARPSYNC.COLLECTIVE R15, `(.L_x_573) ;  /* 0x000000000f0c7348 */ /* 0x000fea0003c00000 */
[----:B------:R-:W-:Y:S02]  /*12140*/  ELECT P6, UR62, PT ;  /* 0x00000000003e782f */ /* 0x000fe400038c0000 */
[----:B------:R-:W-:Y:S01]  /*12150*/  MOV R14, UR62 ;  /* 0x0000003e000e7c02 */ /* 0x000fe20008000f00 */
[----:B------:R-:W-:Y:S10]  /*12160*/  ENDCOLLECTIVE ;  /* 0x000000000000791b */ /* 0x000ff40003800000 */
.L_x_573:
[----:B------:R-:W-:Y:S05]  /*12170*/  BSYNC B1 ;  /* 0x0000000000017941 */ /* 0x000fea0003800000 */
.L_x_572:
[----:B------:R-:W-:Y:S05]  /*12180*/  BRA `(.L_x_574) ;  /* 0xffffffec00fc7947 */ /* 0x000fea000383ffff */
.L_x_554:
[----:B0-----:R0:W1:Y:S02]  /*12190*/  SYNCS.PHASECHK.TRANS64.TRYWAIT P1, [R10+URZ+0x28], R5 ;  /* 0x000028050a0075a7 */ /* 0x001064000802017f */
[----:B-1----:R-:W-:Y:S05]  /*121a0*/  @!P1 NANOSLEEP.SYNCS 0x989680 ;  /* 0x009896800000995d */ /* 0x002fea0003900000 */
[----:B------:R-:W1:Y:S02]  /*121b0*/  @!P1 SYNCS.PHASECHK.TRANS64 P1, [R10+URZ+0x28], R5 ;  /* 0x000028050a0095a7 */ /* 0x000e64000802007f */
[----:B-1----:R-:W-:Y:S05]  /*121c0*/  @!P1 BRA `(.L_x_554) ;  /* 0xfffffffc00f09947 */ /* 0x002fea000383ffff */
[----:B------:R-:W-:Y:S05]  /*121d0*/  BRA `(.L_x_575) ;  /* 0xfffffff000307947 */ /* 0x000fea000383ffff */
.L_x_563:
[----:B------:R-:W-:Y:S01]  /*121e0*/  BSSY B0, `(.L_x_576) ;  /* 0x0000006000007945 */ /* 0x000fe20003800000 */
[----:B------:R-:W-:-:S07]  /*121f0*/  IMAD.MOV.U32 R15, RZ, RZ, -0x1 ;  /* 0xffffffffff0f7424 */ /* 0x000fce00078e00ff */
[----:B------:R-:W-:Y:S05]  /*12200*/  WARPSYNC.COLLECTIVE R15, `(.L_x_577) ;  /* 0x000000000f0c7348 */ /* 0x000fea0003c00000 */
[----:B------:R-:W-:Y:S02]  /*12210*/  ELECT P6, UR62, PT ;  /* 0x00000000003e782f */ /* 0x000fe400038c0000 */
[----:B------:R-:W-:Y:S01]  /*12220*/  MOV R14, UR62 ;  /* 0x0000003e000e7c02 */ /* 0x000fe20008000f00 */
[----:B------:R-:W-:Y:S10]  /*12230*/  ENDCOLLECTIVE ;  /* 0x000000000000791b */ /* 0x000ff40003800000 */
.L_x_577:
[----:B------:R-:W-:Y:S05]  /*12240*/  BSYNC B0 ;  /* 0x0000000000007941 */ /* 0x000fea0003800000 */
.L_x_576:
[----:B------:R-:W-:Y:S05]  /*12250*/  BRA `(.L_x_578) ;  /* 0xfffffff800a87947 */ /* 0x000fea000383ffff */
.L_x_567:
[----:B0-----:R0:W1:Y:S02]  /*12260*/  SYNCS.PHASECHK.TRANS64.TRYWAIT P0, [R5+URZ], R2 ;  /* 0x00000002050075a7 */ /* 0x001064000800017f */
[----:B-1----:R-:W-:Y:S05]  /*12270*/  @!P0 NANOSLEEP.SYNCS 0x989680 ;  /* 0x009896800000895d */ /* 0x002fea0003900000 */
[----:B------:R-:W1:Y:S02]  /*12280*/  @!P0 SYNCS.PHASECHK.TRANS64 P0, [R5+URZ], R2 ;  /* 0x00000002050085a7 */ /* 0x000e64000800007f */
[----:B-1----:R-:W-:Y:S05]  /*12290*/  @!P0 BRA `(.L_x_567) ;  /* 0xfffffffc00f08947 */ /* 0x002fea000383ffff */
[----:B------:R-:W-:Y:S05]  /*122a0*/  BRA `(.L_x_579) ;  /* 0xfffffff800d07947 */ /* 0x000fea000383ffff */
.L_x_568:
[----:B0-----:R0:W1:Y:S02]  /*122b0*/  SYNCS.PHASECHK.TRANS64.TRYWAIT P0, [R7+URZ], R0 ;  /* 0x00000000070075a7 */ /* 0x001064000800017f */
[----:B-1----:R-:W-:Y:S05]  /*122c0*/  @!P0 NANOSLEEP.SYNCS 0x989680 ;  /* 0x009896800000895d */ /* 0x002fea0003900000 */
[----:B------:R-:W1:Y:S02]  /*122d0*/  @!P0 SYNCS.PHASECHK.TRANS64 P0, [R7+URZ], R0 ;  /* 0x00000000070085a7 */ /* 0x000e64000800007f */
[----:B-1----:R-:W-:Y:S05]  /*122e0*/  @!P0 BRA `(.L_x_568) ;  /* 0xfffffffc00f08947 */ /* 0x002fea000383ffff */
[----:B------:R-:W-:Y:S05]  /*122f0*/  BRA `(.L_x_580) ;  /* 0xfffffff800e07947 */ /* 0x000fea000383ffff */
.L_x_569:
[----:B0-----:R0:W1:Y:S02]  /*12300*/  SYNCS.PHASECHK.TRANS64.TRYWAIT P0, [R7+URZ], R0 ;  /* 0x00000000070075a7 */ /* 0x001064000800017f */
[----:B-1----:R-:W-:Y:S05]  /*12310*/  @!P0 NANOSLEEP.SYNCS 0x989680 ;  /* 0x009896800000895d */ /* 0x002fea0003900000 */
[----:B------:R-:W1:Y:S02]  /*12320*/  @!P0 SYNCS.PHASECHK.TRANS64 P0, [R7+URZ], R0 ;  /* 0x00000000070085a7 */ /* 0x000e64000800007f */
[----:B-1----:R-:W-:Y:S05]  /*12330*/  @!P0 BRA `(.L_x_569) ;  /* 0xfffffffc00f08947 */ /* 0x002fea000383ffff */
[----:B------:R-:W-:Y:S05]  /*12340*/  BRA `(.L_x_581) ;  /* 0xfffffff800f07947 */ /* 0x000fea000383ffff */
.L_x_570:
[----:B0-----:R0:W1:Y:S02]  /*12350*/  SYNCS.PHASECHK.TRANS64.TRYWAIT P0, [R7+URZ], R0 ;  /* 0x00000000070075a7 */ /* 0x001064000800017f */
[----:B-1----:R-:W-:Y:S05]  /*12360*/  @!P0 NANOSLEEP.SYNCS 0x989680 ;  /* 0x009896800000895d */ /* 0x002fea0003900000 */
[----:B------:R-:W1:Y:S02]  /*12370*/  @!P0 SYNCS.PHASECHK.TRANS64 P0, [R7+URZ], R0 ;  /* 0x00000000070085a7 */ /* 0x000e64000800007f */
[----:B-1----:R-:W-:Y:S05]  /*12380*/  @!P0 BRA `(.L_x_570) ;  /* 0xfffffffc00f08947 */ /* 0x002fea000383ffff */
[----:B------:R-:W-:Y:S05]  /*12390*/  BRA `(.L_x_582) ;  /* 0xfffffffc00007947 */ /* 0x000fea000383ffff */
.L_x_583:
[----:B------:R-:W-:-:S00]  /*123a0*/  BRA `(.L_x_583) ;  /* 0xfffffffc00fc7947 */ /* 0x000fc0000383ffff */
[----:B------:R-:W-:-:S00]  /*123b0*/  NOP ;  /* 0x0000000000007918 */ /* 0x000fc00000000000 */
        /* <DEDUP_REMOVED lines=12> */
.L_x_584:


//--------------------- .nv.global.init           --------------------------
	.section	.nv.global.init,"aw",@progbits
.nv.global.init:
	.type		$str$22,@object
	.size		$str$22,($str$23 - $str$22)
$str$22:
        /*0000*/ 	.byte	0x6b, 0x5f, 0x74, 0x69, 0x6c, 0x65, 0x5f, 0x63, 0x6f, 0x75, 0x6e, 0x74, 0x20, 0x3e, 0x3d, 0x20
        /*0010*/ 	.byte	0x31, 0x00
	.type		$str$23,@object
	.size		$str$23,(__unnamed_1 - $str$23)
$str$23:
        /*0012*/ 	.byte	0x2f, 0x74, 0x6d, 0x70, 0x2f, 0x63, 0x75, 0x74, 0x6c, 0x61, 0x73, 0x73, 0x5f, 0x73, 0x77, 0x65
        /*0022*/ 	.byte	0x65, 0x70, 0x5f, 0x73, 0x72, 0x63, 0x2f, 0x69, 0x6e, 0x63, 0x6c, 0x75, 0x64, 0x65, 0x2f, 0x63
        /*0032*/ 	.byte	0x75, 0x74, 0x6c, 0x61, 0x73, 0x73, 0x2f, 0x67, 0x65, 0x6d, 0x6d, 0x2f, 0x63, 0x6f, 0x6c, 0x6c
        /*0042*/ 	.byte	0x65, 0x63, 0x74, 0x69, 0x76, 0x65, 0x2f, 0x73, 0x6d, 0x39, 0x30, 0x5f, 0x6d, 0x6d, 0x61, 0x5f
        /*0052*/ 	.byte	0x74, 0x6d, 0x61, 0x5f, 0x67, 0x6d, 0x6d, 0x61, 0x5f, 0x73, 0x73, 0x5f, 0x77, 0x61, 0x72, 0x70
        /*0062*/ 	.byte	0x73, 0x70, 0x65, 0x63, 0x69, 0x61, 0x6c, 0x69, 0x7a, 0x65, 0x64, 0x2e, 0x68, 0x70, 0x70, 0x00
	.type		__unnamed_1,@object
	.size		__unnamed_1,(.L_0 - __unnamed_1)
__unnamed_1:
        /* <DEDUP_REMOVED lines=173> */
        /*0b42*/ 	.byte	0x5d, 0x00
.L_0:


//--------------------- .nv.shared._ZN7cutlass13device_kernelINS_4gemm6kernel13GemmUniversalIN4cute5tupleIJiiiiEEENS1_10collective13CollectiveMmaINS1_34MainloopSm90TmaGmmaWarpSpecializedILi5ENS5_IJNS4_1CILi1EEESB_SB_EEENS1_35KernelTmaWarpSpecializedCooperativeEEENS5_IJNSA_ILi256EEESF_NSA_ILi32EEEEEEaNS5_IJlSB_lEEEaSI_NS4_8TiledMMAINS4_8MMA_AtomIJNS4_4SM904GMMA27MMA_64x256x32_S32S8S8_SS_TNEEEENS4_6LayoutINS5_IJNSA_ILi2EEESB_SB_EEENS5_IJSB_NSA_ILi0EEESS_EEEEENS5_IJNS4_10UnderscoreESV_SV_EEEEENS4_13SM90_TMA_LOADENS4_14ComposedLayoutINS4_7SwizzleILi1ELi4ELi3EEENS4_18smem_ptr_flag_bitsILi8EEENSP_INS5_IJNSA_ILi8EEESG_EEENS5_IJSG_SB_EEEEEEEvNS4_8identityESY_S18_vS19_EENS_8epilogue10collective6detail29Sm90TmaWarpSpecializedAdapterINS1C_15DefaultEpilogueIaSI_SI_NS1B_6thread17LinearCombinationIaLi1EiiLNS1G_9ScaleType4KindE0ELNS_15FloatRoundStyleE2EaEENS1_15EpilogueDefaultEEEEEvvEEEEvNT_6ParamsE --------------------------
	.section	.nv.shared._ZN7cutlass13device_kernelINS_4gemm6kernel13GemmUniversalIN4cute5tupleIJiiiiEEENS1_10collective13CollectiveMmaINS1_34MainloopSm90TmaGmmaWarpSpecializedILi5ENS5_IJNS4_1CILi1EEESB_SB_EEENS1_35KernelTmaWarpSpecializedCooperativeEEENS5_IJNSA_ILi256EEESF_NSA_ILi32EEEEEEaNS5_IJlSB_lEEEaSI_NS4_8TiledMMAINS4_8MMA_AtomIJNS4_4SM904GMMA27MMA_64x256x32_S32S8S8_SS_TNEEEENS4_6LayoutINS5_IJNSA_ILi2EEESB_SB_EEENS5_IJSB_NSA_ILi0EEESS_EEEEENS5_IJNS4_10UnderscoreESV_SV_EEEEENS4_13SM90_TMA_LOADENS4_14ComposedLayoutINS4_7SwizzleILi1ELi4ELi3EEENS4_18smem_ptr_flag_bitsILi8EEENSP_INS5_IJNSA_ILi8EEESG_EEENS5_IJSG_SB_EEEEEEEvNS4_8identityESY_S18_vS19_EENS_8epilogue10collective6detail29Sm90TmaWarpSpecializedAdapterINS1C_15DefaultEpilogueIaSI_SI_NS1B_6thread17LinearCombinationIaLi1EiiLNS1G_9ScaleType4KindE0ELNS_15FloatRoundStyleE2EaEENS1_15EpilogueDefaultEEEEEvvEEEEvNT_6ParamsE,"aw",@nobits
	.sectionflags	@""
	.align	16
	.zero		1024


//--------------------- .nv.shared.reserved.0     --------------------------
	.section	.nv.shared.reserved.0,"aw",@nobits
	.weak		__nv_reservedSMEM_offset_0_alias
	.size		__nv_reservedSMEM_offset_0_alias, 0, 0
	.other		__nv_reservedSMEM_offset_0_alias,@"STO_CUDA_RESERVED_SHARED STV_DEFAULT"
__nv_reservedSMEM_offset_0_alias:
	.zero		0


//--------------------- .nv.global                --------------------------
	.section	.nv.global,"aw",@nobits
.nv.global:
	.type		_ZN40_INTERNAL_ec75d864_4_k_cu_d954a709_314254cute1_E,@object
	.size		_ZN40_INTERNAL_ec75d864_4_k_cu_d954a709_314254cute1_E,(_ZN40_INTERNAL_ec75d864_4_k_cu_d954a709_314254cuda3std3__45__cpo6cbeginE - _ZN40_INTERNAL_ec75d864_4_k_cu_d954a709_314254cute1_E)
_ZN40_INTERNAL_ec75d864_4_k_cu_d954a709_314254cute1_E:
	.zero		1
	.type		_ZN40_INTERNAL_ec75d864_4_k_cu_d954a709_314254cuda3std3__45__cpo6cbeginE,@object
	.size		_ZN40_INTERNAL_ec75d864_4_k_cu_d954a709_314254cuda3std3__45__cpo6cbeginE,(_ZN40_INTERNAL_ec75d864_4_k_cu_d954a709_314254cuda3std3__48in_placeE - _ZN40_INTERNAL_ec75d864_4_k_cu_d954a709_314254cuda3std3__45__cpo6cbeginE)
_ZN40_INTERNAL_ec75d864_4_k_cu_d954a709_314254cuda3std3__45__cpo6cbeginE:
	.zero		1
	.type		_ZN40_INTERNAL_ec75d864_4_k_cu_d954a709_314254cuda3std3__48in_placeE,@object
	.size		_ZN40_INTERNAL_ec75d864_4_k_cu_d954a709_314254cuda3std3__48in_placeE,(_ZN40_INTERNAL_ec75d864_4_k_cu_d954a709_314254cuda3std6ranges3__45__cpo9iter_moveE - _ZN40_INTERNAL_ec75d864_4_k_cu_d954a709_314254cuda3std3__48in_placeE)
_ZN40_INTERNAL_ec75d864_4_k_cu_d954a709_314254cuda3std3__48in_placeE:
	.zero		1
	.type		_ZN40_INTERNAL_ec75d864_4_k_cu_d954a709_314254cuda3std6ranges3__45__cpo9iter_moveE,@object
	.size		_ZN40_INTERNAL_ec75d864_4_k_cu_d954a709_314254cuda3std6ranges3__45__cpo9iter_moveE,(_ZN40_INTERNAL_ec75d864_4_k_cu_d954a709_314254cuda3std3__45__cpo5beginE - _ZN40_INTERNAL_ec75d864_4_k_cu_d954a709_314254cuda3std6ranges3__45__cpo9iter_moveE)
_ZN40_INTERNAL_ec75d864_4_k_cu_d954a709_314254cuda3std6ranges3__45__cpo9iter_moveE:
	.zero		1
	.type		_ZN40_INTERNAL_ec75d864_4_k_cu_d954a709_314254cuda3std3__45__cpo5beginE,@object
	.size		_ZN40_INTERNAL_ec75d864_4_k_cu_d954a709_314254cuda3std3__45__cpo5beginE,(_ZN40_INTERNAL_ec75d864_4_k_cu_d954a709_314254cuda3std3__442_GLOBAL__N__ec75d864_4_k_cu_d954a709_314256ignoreE - _ZN40_INTERNAL_ec75d864_4_k_cu_d954a709_314254cuda3std3__45__cpo5beginE)
_ZN40_INTERNAL_ec75d864_4_k_cu_d954a709_314254cuda3std3__45__cpo5beginE:
	.zero		1
	.type		_ZN40_INTERNAL_ec75d864_4_k_cu_d954a709_314254cuda3std3__442_GLOBAL__N__ec75d864_4_k_cu_d954a709_314256ignoreE,@object
	.size		_ZN40_INTERNAL_ec75d864_4_k_cu_d954a709_314254cuda3std3__442_GLOBAL__N__ec75d864_4_k_cu_d954a709_314256ignoreE,(_ZN40_INTERNAL_ec75d864_4_k_cu_d954a709_314254cute7productE - _ZN40_INTERNAL_ec75d864_4_k_cu_d954a709_314254cuda3std3__442_GLOBAL__N__ec75d864_4_k_cu_d954a709_314256ignoreE)
_ZN40_INTERNAL_ec75d864_4_k_cu_d954a709_314254cuda3std3__442_GLOBAL__N__ec75d864_4_k_cu_d954a709_314256ignoreE:
	.zero		1
	.type		_ZN40_INTERNAL_ec75d864_4_k_cu_d954a709_314254cute7productE,@object
	.size		_ZN40_INTERNAL_ec75d864_4_k_cu_d954a709_314254cute7productE,(_ZN40_INTERNAL_ec75d864_4_k_cu_d954a709_314254cuda3std3__45__cpo3endE - _ZN40_INTERNAL_ec75d864_4_k_cu_d954a709_314254cute7productE)
_ZN40_INTERNAL_ec75d864_4_k_cu_d954a709_314254cute7productE:
	.zero		1
	.type		_ZN40_INTERNAL_ec75d864_4_k_cu_d954a709_314254cuda3std3__45__cpo3endE,@object
	.size		_ZN40_INTERNAL_ec75d864_4_k_cu_d954a709_314254cuda3std3__45__cpo3endE,(_ZN40_INTERNAL_ec75d864_4_k_cu_d954a709_314254cuda3std3__419piecewise_constructE - _ZN40_INTERNAL_ec75d864_4_k_cu_d954a709_314254cuda3std3__45__cpo3endE)
_ZN40_INTERNAL_ec75d864_4_k_cu_d954a709_314254cuda3std3__45__cpo3endE:
	.zero		1
	.type		_ZN40_INTERNAL_ec75d864_4_k_cu_d954a709_314254cuda3std3__419piecewise_constructE,@object
	.size		_ZN40_INTERNAL_ec75d864_4_k_cu_d954a709_314254cuda3std3__419piecewise_constructE,(_ZN40_INTERNAL_ec75d864_4_k_cu_d954a709_314254cuda3std3__45__cpo4cendE - _ZN40_INTERNAL_ec75d864_4_k_cu_d954a709_314254cuda3std3__419piecewise_constructE)
_ZN40_INTERNAL_ec75d864_4_k_cu_d954a709_314254cuda3std3__419piecewise_constructE:
	.zero		1
	.type		_ZN40_INTERNAL_ec75d864_4_k_cu_d954a709_314254cuda3std3__45__cpo4cendE,@object
	.size		_ZN40_INTERNAL_ec75d864_4_k_cu_d954a709_314254cuda3std3__45__cpo4cendE,(_ZN40_INTERNAL_ec75d864_4_k_cu_d954a709_314254cuda3std6ranges3__45__cpo4swapE - _ZN40_INTERNAL_ec75d864_4_k_cu_d954a709_314254cuda3std3__45__cpo4cendE)
_ZN40_INTERNAL_ec75d864_4_k_cu_d954a709_314254cuda3std3__45__cpo4cendE:
	.zero		1
	.type		_ZN40_INTERNAL_ec75d864_4_k_cu_d954a709_314254cuda3std6ranges3__45__cpo4swapE,@object
	.size		_ZN40_INTERNAL_ec75d864_4_k_cu_d954a709_314254cuda3std6ranges3__45__cpo4swapE,(.L_8 - _ZN40_INTERNAL_ec75d864_4_k_cu_d954a709_314254cuda3std6ranges3__45__cpo4swapE)
_ZN40_INTERNAL_ec75d864_4_k_cu_d954a709_314254cuda3std6ranges3__45__cpo4swapE:
	.zero		1
.L_8:


//--------------------- .nv.constant0._ZN7cutlass13device_kernelINS_4gemm6kernel13GemmUniversalIN4cute5tupleIJiiiiEEENS1_10collective13CollectiveMmaINS1_34MainloopSm90TmaGmmaWarpSpecializedILi5ENS5_IJNS4_1CILi1EEESB_SB_EEENS1_35KernelTmaWarpSpecializedCooperativeEEENS5_IJNSA_ILi256EEESF_NSA_ILi32EEEEEEaNS5_IJlSB_lEEEaSI_NS4_8TiledMMAINS4_8MMA_AtomIJNS4_4SM904GMMA27MMA_64x256x32_S32S8S8_SS_TNEEEENS4_6LayoutINS5_IJNSA_ILi2EEESB_SB_EEENS5_IJSB_NSA_ILi0EEESS_EEEEENS5_IJNS4_10UnderscoreESV_SV_EEEEENS4_13SM90_TMA_LOADENS4_14ComposedLayoutINS4_7SwizzleILi1ELi4ELi3EEENS4_18smem_ptr_flag_bitsILi8EEENSP_INS5_IJNSA_ILi8EEESG_EEENS5_IJSG_SB_EEEEEEEvNS4_8identityESY_S18_vS19_EENS_8epilogue10collective6detail29Sm90TmaWarpSpecializedAdapterINS1C_15DefaultEpilogueIaSI_SI_NS1B_6thread17LinearCombinationIaLi1EiiLNS1G_9ScaleType4KindE0ELNS_15FloatRoundStyleE2EaEENS1_15EpilogueDefaultEEEEEvvEEEEvNT_6ParamsE --------------------------
	.section	.nv.constant0._ZN7cutlass13device_kernelINS_4gemm6kernel13GemmUniversalIN4cute5tupleIJiiiiEEENS1_10collective13CollectiveMmaINS1_34MainloopSm90TmaGmmaWarpSpecializedILi5ENS5_IJNS4_1CILi1EEESB_SB_EEENS1_35KernelTmaWarpSpecializedCooperativeEEENS5_IJNSA_ILi256EEESF_NSA_ILi32EEEEEEaNS5_IJlSB_lEEEaSI_NS4_8TiledMMAINS4_8MMA_AtomIJNS4_4SM904GMMA27MMA_64x256x32_S32S8S8_SS_TNEEEENS4_6LayoutINS5_IJNSA_ILi2EEESB_SB_EEENS5_IJSB_NSA_ILi0EEESS_EEEEENS5_IJNS4_10UnderscoreESV_SV_EEEEENS4_13SM90_TMA_LOADENS4_14ComposedLayoutINS4_7SwizzleILi1ELi4ELi3EEENS4_18smem_ptr_flag_bitsILi8EEENSP_INS5_IJNSA_ILi8EEESG_EEENS5_IJSG_SB_EEEEEEEvNS4_8identityESY_S18_vS19_EENS_8epilogue10collective6detail29Sm90TmaWarpSpecializedAdapterINS1C_15DefaultEpilogueIaSI_SI_NS1B_6thread17LinearCombinationIaLi1EiiLNS1G_9ScaleType4KindE0ELNS_15FloatRoundStyleE2EaEENS1_15EpilogueDefaultEEEEEvvEEEEvNT_6ParamsE,"a",@progbits
	.sectionflags	@""
	.align	4
.nv.constant0._ZN7cutlass13device_kernelINS_4gemm6kernel13GemmUniversalIN4cute5tupleIJiiiiEEENS1_10collective13CollectiveMmaINS1_34MainloopSm90TmaGmmaWarpSpecializedILi5ENS5_IJNS4_1CILi1EEESB_SB_EEENS1_35KernelTmaWarpSpecializedCooperativeEEENS5_IJNSA_ILi256EEESF_NSA_ILi32EEEEEEaNS5_IJlSB_lEEEaSI_NS4_8TiledMMAINS4_8MMA_AtomIJNS4_4SM904GMMA27MMA_64x256x32_S32S8S8_SS_TNEEEENS4_6LayoutINS5_IJNSA_ILi2EEESB_SB_EEENS5_IJSB_NSA_ILi0EEESS_EEEEENS5_IJNS4_10UnderscoreESV_SV_EEEEENS4_13SM90_TMA_LOADENS4_14ComposedLayoutINS4_7SwizzleILi1ELi4ELi3EEENS4_18smem_ptr_flag_bitsILi8EEENSP_INS5_IJNSA_ILi8EEESG_EEENS5_IJSG_SB_EEEEEEEvNS4_8identityESY_S18_vS19_EENS_8epilogue10collective6detail29Sm90TmaWarpSpecializedAdapterINS1C_15DefaultEpilogueIaSI_SI_NS1B_6thread17LinearCombinationIaLi1EiiLNS1G_9ScaleType4KindE0ELNS_15FloatRoundStyleE2EaEENS1_15EpilogueDefaultEEEEEvvEEEEvNT_6ParamsE:
	.zero		1664


//--------------------- SYMBOLS --------------------------

	.type		.nv.reservedSmem.offset0,@object
	.size		.nv.reservedSmem.offset0,0x4
	.type		__assertfail,@function
